def matmul_kernel(
    a_ptr,
    b_ptr,
    c_ptr,
    M,
    N,
    K,
    stride_am,
    stride_ak,
    stride_bk,
    stride_bn,
    stride_cm,
    stride_cn,
    BLOCK_M: tl.constexpr,
    BLOCK_N: tl.constexpr,
    BLOCK_K: tl.constexpr,
    GROUP_M: tl.constexpr,
):
    pid = tl.program_id(axis=0)
    num_pid_m = tl.cdiv(M, BLOCK_M)
    num_pid_n = tl.cdiv(N, BLOCK_N)
    num_pid_in_group = GROUP_M * num_pid_n
    group_id = pid // num_pid_in_group
    first_pid_m = group_id * GROUP_M
    group_size_m = min(num_pid_m - first_pid_m, GROUP_M)
    pid_m = first_pid_m + ((pid % num_pid_in_group) % group_size_m)
    pid_n = (pid % num_pid_in_group) // group_size_m

    offs_am = (pid_m * BLOCK_M + tl.arange(0, BLOCK_M)) % M
    offs_bn = (pid_n * BLOCK_N + tl.arange(0, BLOCK_N)) % N
    offs_k = tl.arange(0, BLOCK_K)
    a_ptrs = a_ptr + offs_am[:, None] * stride_am + offs_k[None, :] * stride_ak
    b_ptrs = b_ptr + offs_k[:, None] * stride_bk + offs_bn[None, :] * stride_bn

    acc = tl.zeros((BLOCK_M, BLOCK_N), dtype=tl.float32)
    for kk in range(0, tl.cdiv(K, BLOCK_K)):
        a = tl.load(a_ptrs, mask=offs_k[None, :] < K - kk * BLOCK_K, other=0.0)
        b = tl.load(b_ptrs, mask=offs_k[:, None] < K - kk * BLOCK_K, other=0.0)
        acc = tl.dot(a, b, acc)
        a_ptrs += BLOCK_K * stride_ak
        b_ptrs += BLOCK_K * stride_bk

    c = acc.to(c_ptr.dtype.element_ty)
    offs_cm = pid_m * BLOCK_M + tl.arange(0, BLOCK_M)
    offs_cn = pid_n * BLOCK_N + tl.arange(0, BLOCK_N)
    c_ptrs = c_ptr + offs_cm[:, None] * stride_cm + offs_cn[None, :] * stride_cn
    mask = (offs_cm[:, None] < M) & (offs_cn[None, :] < N)
    tl.store(c_ptrs, c, mask=mask)

# config = {"BLOCK_K": 32, "BLOCK_M": 64, "BLOCK_N": 256, "GROUP_M": 8, "arch": "sm_100", "dtype": "fp16", "num_ctas": 1, "num_stages": 3, "num_warps": 4}
# arch = sm_100


// ===== COMPILED SASS (sm_100a) =====

	.target	sm_100a

	.elftype	@"ET_EXEC"


//--------------------- .note.nv.tkinfo           --------------------------
	.section	.note.nv.tkinfo,"",@"SHT_NOTE"
	.sectionflags	@"SHF_NOTE_NV_TKINFO"
	.tkinfo
        /*0018*/ 	.word	0x00000081
        /*0030*/ 	.string	""
        /*0030*/ 	.string	"ptxas-blackwell"
        /*0030*/ 	.string	"Cuda compilation tools, release 12.9, V12.9.86"
        /*0030*/ 	.string	"Build cuda_12.9.r12.9/compiler.36037853_0"
        /*0030*/ 	.string	"-v  -suppress-debug-info  -lineinfo  -arch sm_100a "



//--------------------- .note.nv.cuver            --------------------------
	.section	.note.nv.cuver,"",@"SHT_NOTE"
	.sectionflags	@"SHF_NOTE_NV_CUVER"
        /*0018*/ 	.short	0x0001
        /*001a*/ 	.short	0x0064
        /*001c*/ 	.short	0x0001
        /*001e*/ 	.short	0x0000
        /*0020*/ 	.short	0x0001
        /*0022*/ 	.short	0x0000


//--------------------- .nv.info                  --------------------------
	.section	.nv.info,"",@"SHT_CUDA_INFO"
	.align	4


	//----- nvinfo : EIATTR_REGCOUNT
	.align		4
        /*0000*/ 	.byte	0x04, 0x2f
        /*0002*/ 	.short	(.L_4 - .L_3)
	.align		4
.L_3:
        /*0004*/ 	.word	index@(matmul_kernel)
        /*0008*/ 	.word	0x000000ff


	//----- nvinfo : EIATTR_FRAME_SIZE
	.align		4
.L_4:
        /*000c*/ 	.byte	0x04, 0x11
        /*000e*/ 	.short	(.L_6 - .L_5)
	.align		4
.L_5:
        /*0010*/ 	.word	index@($__internal_2_$__cuda_sm10x_tcgen05_guardrail_trap_unallocated_columns_being_dealloced)
        /*0014*/ 	.word	0x00000000


	//----- nvinfo : EIATTR_FRAME_SIZE
	.align		4
.L_6:
        /*0018*/ 	.byte	0x04, 0x11
        /*001a*/ 	.short	(.L_8 - .L_7)
	.align		4
.L_7:
        /*001c*/ 	.word	index@($__internal_1_$__cuda_sm10x_tcgen05_guardrail_trap_phase_invalid_during_alloc)
        /*0020*/ 	.word	0x00000000


	//----- nvinfo : EIATTR_FRAME_SIZE
	.align		4
.L_8:
        /*0024*/ 	.byte	0x04, 0x11
        /*0026*/ 	.short	(.L_10 - .L_9)
	.align		4
.L_9:
        /*0028*/ 	.word	index@($__internal_0_$__cuda_sm10x_tcgen05_guardrail_trap_col_being_dealloced_not_returned_by_alloc)
        /*002c*/ 	.word	0x00000000


	//----- nvinfo : EIATTR_FRAME_SIZE
	.align		4
.L_10:
        /*0030*/ 	.byte	0x04, 0x11
        /*0032*/ 	.short	(.L_12 - .L_11)
	.align		4
.L_11:
        /*0034*/ 	.word	index@(matmul_kernel)
        /*0038*/ 	.word	0x00000000


	//----- nvinfo : EIATTR_MIN_STACK_SIZE
	.align		4
.L_12:
        /*003c*/ 	.byte	0x04, 0x12
        /*003e*/ 	.short	(.L_14 - .L_13)
	.align		4
.L_13:
        /*0040*/ 	.word	index@(matmul_kernel)
        /*0044*/ 	.word	0x00000000
.L_14:


//--------------------- .nv.info.matmul_kernel    --------------------------
	.section	.nv.info.matmul_kernel,"",@"SHT_CUDA_INFO"
	.sectionflags	@""
	.align	4


	//----- nvinfo : EIATTR_CUDA_API_VERSION
	.align		4
        /*0000*/ 	.byte	0x04, 0x37
        /*0002*/ 	.short	(.L_16 - .L_15)
.L_15:
        /*0004*/ 	.word	0x00000081


	//----- nvinfo : EIATTR_KPARAM_INFO
	.align		4
.L_16:
        /*0008*/ 	.byte	0x04, 0x17
        /*000a*/ 	.short	(.L_18 - .L_17)
.L_17:
        /*000c*/ 	.word	0x00000000
        /*0010*/ 	.short	0x000d
        /*0012*/ 	.short	0x0048
        /*0014*/ 	.byte	0x00, 0xf4, 0x21, 0x00


	//----- nvinfo : EIATTR_KPARAM_INFO
	.align		4
.L_18:
        /*0018*/ 	.byte	0x04, 0x17
        /*001a*/ 	.short	(.L_20 - .L_19)
.L_19:
        /*001c*/ 	.word	0x00000000
        /*0020*/ 	.short	0x000c
        /*0022*/ 	.short	0x0040
        /*0024*/ 	.byte	0x00, 0xf4, 0x21, 0x00


	//----- nvinfo : EIATTR_KPARAM_INFO
	.align		4
.L_20:
        /*0028*/ 	.byte	0x04, 0x17
        /*002a*/ 	.short	(.L_22 - .L_21)
.L_21:
        /*002c*/ 	.word	0x00000000
        /*0030*/ 	.short	0x000b
        /*0032*/ 	.short	0x0038
        /*0034*/ 	.byte	0x00, 0xf0, 0x11, 0x00


	//----- nvinfo : EIATTR_KPARAM_INFO
	.align		4
.L_22:
        /*0038*/ 	.byte	0x04, 0x17
        /*003a*/ 	.short	(.L_24 - .L_23)
.L_23:
        /*003c*/ 	.word	0x00000000
        /*0040*/ 	.short	0x000a
        /*0042*/ 	.short	0x0034
        /*0044*/ 	.byte	0x00, 0xf0, 0x11, 0x00


	//----- nvinfo : EIATTR_KPARAM_INFO
	.align		4
.L_24:
        /*0048*/ 	.byte	0x04, 0x17
        /*004a*/ 	.short	(.L_26 - .L_25)
.L_25:
        /*004c*/ 	.word	0x00000000
        /*0050*/ 	.short	0x0009
        /*0052*/ 	.short	0x0030
        /*0054*/ 	.byte	0x00, 0xf0, 0x11, 0x00


	//----- nvinfo : EIATTR_KPARAM_INFO
	.align		4
.L_26:
        /*0058*/ 	.byte	0x04, 0x17
        /*005a*/ 	.short	(.L_28 - .L_27)
.L_27:
        /*005c*/ 	.word	0x00000000
        /*0060*/ 	.short	0x0008
        /*0062*/ 	.short	0x002c
        /*0064*/ 	.byte	0x00, 0xf0, 0x11, 0x00


	//----- nvinfo : EIATTR_KPARAM_INFO
	.align		4
.L_28:
        /*0068*/ 	.byte	0x04, 0x17
        /*006a*/ 	.short	(.L_30 - .L_29)
.L_29:
        /*006c*/ 	.word	0x00000000
        /*0070*/ 	.short	0x0007
        /*0072*/ 	.short	0x0028
        /*0074*/ 	.byte	0x00, 0xf0, 0x11, 0x00


	//----- nvinfo : EIATTR_KPARAM_INFO
	.align		4
.L_30:
        /*0078*/ 	.byte	0x04, 0x17
        /*007a*/ 	.short	(.L_32 - .L_31)
.L_31:
        /*007c*/ 	.word	0x00000000
        /*0080*/ 	.short	0x0006
        /*0082*/ 	.short	0x0024
        /*0084*/ 	.byte	0x00, 0xf0, 0x11, 0x00


	//----- nvinfo : EIATTR_KPARAM_INFO
	.align		4
.L_32:
        /*0088*/ 	.byte	0x04, 0x17
        /*008a*/ 	.short	(.L_34 - .L_33)
.L_33:
        /*008c*/ 	.word	0x00000000
        /*0090*/ 	.short	0x0005
        /*0092*/ 	.short	0x0020
        /*0094*/ 	.byte	0x00, 0xf0, 0x11, 0x00


	//----- nvinfo : EIATTR_KPARAM_INFO
	.align		4
.L_34:
        /*0098*/ 	.byte	0x04, 0x17
        /*009a*/ 	.short	(.L_36 - .L_35)
.L_35:
        /*009c*/ 	.word	0x00000000
        /*00a0*/ 	.short	0x0004
        /*00a2*/ 	.short	0x001c
        /*00a4*/ 	.byte	0x00, 0xf0, 0x11, 0x00


	//----- nvinfo : EIATTR_KPARAM_INFO
	.align		4
.L_36:
        /*00a8*/ 	.byte	0x04, 0x17
        /*00aa*/ 	.short	(.L_38 - .L_37)
.L_37:
        /*00ac*/ 	.word	0x00000000
        /*00b0*/ 	.short	0x0003
        /*00b2*/ 	.short	0x0018
        /*00b4*/ 	.byte	0x00, 0xf0, 0x11, 0x00


	//----- nvinfo : EIATTR_KPARAM_INFO
	.align		4
.L_38:
        /*00b8*/ 	.byte	0x04, 0x17
        /*00ba*/ 	.short	(.L_40 - .L_39)
.L_39:
        /*00bc*/ 	.word	0x00000000
        /*00c0*/ 	.short	0x0002
        /*00c2*/ 	.short	0x0010
        /*00c4*/ 	.byte	0x00, 0xf4, 0x21, 0x00


	//----- nvinfo : EIATTR_KPARAM_INFO
	.align		4
.L_40:
        /*00c8*/ 	.byte	0x04, 0x17
        /*00ca*/ 	.short	(.L_42 - .L_41)
.L_41:
        /*00cc*/ 	.word	0x00000000
        /*00d0*/ 	.short	0x0001
        /*00d2*/ 	.short	0x0008
        /*00d4*/ 	.byte	0x00, 0xf4, 0x21, 0x00


	//----- nvinfo : EIATTR_KPARAM_INFO
	.align		4
.L_42:
        /*00d8*/ 	.byte	0x04, 0x17
        /*00da*/ 	.short	(.L_44 - .L_43)
.L_43:
        /*00dc*/ 	.word	0x00000000
        /*00e0*/ 	.short	0x0000
        /*00e2*/ 	.short	0x0000
        /*00e4*/ 	.byte	0x00, 0xf4, 0x21, 0x00


	//----- nvinfo : EIATTR_AT_ENTRY_FRAGMENTS
	.align		4
.L_44:
        /*00e8*/ 	.byte	0x04, 0x4f
        /*00ea*/ 	.short	(.L_46 - .L_45)


	//   ....[0]....
.L_45:
        /*00ec*/ 	.word	0x00000004


	//----- nvinfo : EIATTR_RESERVED_SMEM_USED
	.align		4
.L_46:
        /*00f0*/ 	.byte	0x01, 0x41
	.zero		2


	//----- nvinfo : EIATTR_SPARSE_MMA_MASK
	.align		4
        /*00f4*/ 	.byte	0x03, 0x50
        /*00f6*/ 	.short	0x0000


	//----- nvinfo : EIATTR_TCGEN05_1CTA_USED
	.align		4
        /*00f8*/ 	.byte	0x01, 0x51
	.zero		2


	//----- nvinfo : EIATTR_MAXREG_COUNT
	.align		4
        /*00fc*/ 	.byte	0x03, 0x1b
        /*00fe*/ 	.short	0x00ff


	//----- nvinfo : EIATTR_NUM_BARRIERS
	.align		4
        /*0100*/ 	.byte	0x02, 0x4c
        /*0102*/ 	.byte	0x01
	.zero		1


	//----- nvinfo : EIATTR_INT_WARP_WIDE_INSTR_OFFSETS
	.align		4
        /*0104*/ 	.byte	0x04, 0x31
        /*0106*/ 	.short	(.L_48 - .L_47)


	//   ....[0]....
.L_47:
        /*0108*/ 	.word	0x00003830


	//   ....[1]....
        /*010c*/ 	.word	0x00003840


	//   ....[2]....
        /*0110*/ 	.word	0x00005040


	//   ....[3]....
        /*0114*/ 	.word	0x0000c280


	//   ....[4]....
        /*0118*/ 	.word	0x0000c2d0


	//----- nvinfo : EIATTR_COOP_GROUP_MASK_REGIDS
	.align		4
.L_48:
        /*011c*/ 	.byte	0x04, 0x29
        /*011e*/ 	.short	(.L_50 - .L_49)


	//   ....[0]....
.L_49:
        /*0120*/ 	.word	0xffffffff


	//   ....[1]....
        /*0124*/ 	.word	0xffffffff


	//   ....[2]....
        /*0128*/ 	.word	0xffffffff


	//   ....[3]....
        /*012c*/ 	.word	0xffffffff


	//----- nvinfo : EIATTR_COOP_GROUP_INSTR_OFFSETS
	.align		4
.L_50:
        /*0130*/ 	.byte	0x04, 0x28
        /*0132*/ 	.short	(.L_52 - .L_51)


	//   ....[0]....
.L_51:
        /*0134*/ 	.word	0x00000070


	//   ....[1]....
        /*0138*/ 	.word	0x00000330


	//   ....[2]....
        /*013c*/ 	.word	0x0000c110


	//   ....[3]....
        /*0140*/ 	.word	0x0000c380


	//----- nvinfo : EIATTR_VRC_CTA_INIT_COUNT
	.align		4
.L_52:
        /*0144*/ 	.byte	0x02, 0x4a
        /*0146*/ 	.byte	0x80
	.zero		1


	//----- nvinfo : EIATTR_MBARRIER_INSTR_OFFSETS
	.align		4
        /*0148*/ 	.byte	0x04, 0x39
        /*014a*/ 	.short	(.L_54 - .L_53)


	//   ....[0]....
.L_53:
        /*014c*/ 	.word	0x000039a0
        /*0150*/ 	.word	0x000000ff
        /*0154*/ 	.word	0x00000000
        /*0158*/ 	.short	0x0100
        /*015a*/ 	.byte	0x0f
	.zero		1


	//   ....[1]....
        /*015c*/ 	.word	0x00005070
        /*0160*/ 	.word	0x000000ff
        /*0164*/ 	.word	0x0000a008
        /*0168*/ 	.short	0x0100
        /*016a*/ 	.byte	0x0d
	.zero		1


	//   ....[2]....
        /*016c*/ 	.word	0x00006630
        /*0170*/ 	.word	0x000000ff
        /*0174*/ 	.word	0x00000000
        /*0178*/ 	.short	0x010a
        /*017a*/ 	.byte	0x0f
	.zero		1


	//   ....[3]....
        /*017c*/ 	.word	0x00007db0
        /*0180*/ 	.word	0x000000ff
        /*0184*/ 	.word	0x00000000
        /*0188*/ 	.short	0x010a
        /*018a*/ 	.byte	0x0f
	.zero		1


	//   ....[4]....
        /*018c*/ 	.word	0x00007ee0
        /*0190*/ 	.word	0x000000ff
        /*0194*/ 	.word	0x0000a000
        /*0198*/ 	.short	0x0108
        /*019a*/ 	.byte	0x0d
	.zero		1


	//   ....[5]....
        /*019c*/ 	.word	0x00008010
        /*01a0*/ 	.word	0x000000ff
        /*01a4*/ 	.word	0x0000a008
        /*01a8*/ 	.short	0x0108
        /*01aa*/ 	.byte	0x0d
	.zero		1


	//   ....[6]....
        /*01ac*/ 	.word	0x0000c3a0
        /*01b0*/ 	.word	0x000000ff
        /*01b4*/ 	.word	0x00000000
        /*01b8*/ 	.short	0x010a
        /*01ba*/ 	.byte	0x0f
	.zero		1


	//   ....[7]....
        /*01bc*/ 	.word	0x0000c3d0
        /*01c0*/ 	.word	0x000000ff
        /*01c4*/ 	.word	0x00000000
        /*01c8*/ 	.short	0x010a
        /*01ca*/ 	.byte	0x0f
	.zero		1


	//----- nvinfo : EIATTR_NUM_MBARRIERS
	.align		4
.L_54:
        /*01cc*/ 	.byte	0x03, 0x38
        /*01ce*/ 	.short	0x0002


	//----- nvinfo : EIATTR_EXIT_INSTR_OFFSETS
	.align		4
        /*01d0*/ 	.byte	0x04, 0x1c
        /*01d2*/ 	.short	(.L_56 - .L_55)


	//   ....[0]....
.L_55:
        /*01d4*/ 	.word	0x0000c390


	//----- nvinfo : EIATTR_REQNTID
	.align		4
.L_56:
        /*01d8*/ 	.byte	0x04, 0x10
        /*01da*/ 	.short	(.L_58 - .L_57)
.L_57:
        /*01dc*/ 	.word	0x00000080
        /*01e0*/ 	.word	0x00000001
        /*01e4*/ 	.word	0x00000001


	//----- nvinfo : EIATTR_CRS_STACK_SIZE
	.align		4
.L_58:
        /*01e8*/ 	.byte	0x04, 0x1e
        /*01ea*/ 	.short	(.L_60 - .L_59)
.L_59:
        /*01ec*/ 	.word	0x00000000


	//----- nvinfo : EIATTR_CBANK_PARAM_SIZE
	.align		4
.L_60:
        /*01f0*/ 	.byte	0x03, 0x19
        /*01f2*/ 	.short	0x0050


	//----- nvinfo : EIATTR_PARAM_CBANK
	.align		4
        /*01f4*/ 	.byte	0x04, 0x0a
        /*01f6*/ 	.short	(.L_62 - .L_61)
	.align		4
.L_61:
        /*01f8*/ 	.word	index@(.nv.constant0.matmul_kernel)
        /*01fc*/ 	.short	0x0380
        /*01fe*/ 	.short	0x0050


	//----- nvinfo : EIATTR_SW_WAR
	.align		4
.L_62:
        /*0200*/ 	.byte	0x04, 0x36
        /*0202*/ 	.short	(.L_64 - .L_63)
.L_63:
        /*0204*/ 	.word	0x00000008
.L_64:


//--------------------- .nv.compat                --------------------------
	.section	.nv.compat,"",@"SHT_CUDA_COMPAT_INFO"
	.align	4
        /*0000*/ 	.byte	0x02, 0x02, 0x02, 0x00, 0x02, 0x05, 0x05, 0x00, 0x02, 0x03, 0x00, 0x00, 0x02, 0x06, 0x01, 0x00


//--------------------- .nv.callgraph             --------------------------
	.section	.nv.callgraph,"",@"SHT_CUDA_CALLGRAPH"
	.align	4
	.sectionentsize	8
	.align		4
        /*0000*/ 	.word	0x00000000
	.align		4
        /*0004*/ 	.word	0xffffffff
	.align		4
        /*0008*/ 	.word	0x00000000
	.align		4
        /*000c*/ 	.word	0xfffffffe
	.align		4
        /*0010*/ 	.word	0x00000000
	.align		4
        /*0014*/ 	.word	0xfffffffd
	.align		4
        /*0018*/ 	.word	0x00000000
	.align		4
        /*001c*/ 	.word	0xfffffffc


//--------------------- .text.matmul_kernel       --------------------------
	.section	.text.matmul_kernel,"ax",@progbits
	.align	128
        .global         matmul_kernel
        .type           matmul_kernel,@function
        .size           matmul_kernel,(.L_x_20 - matmul_kernel)
        .other          matmul_kernel,@"STO_CUDA_ENTRY STV_DEFAULT"
matmul_kernel:
.text.matmul_kernel:
[----:B------:R-:W0:Y:S01]  /*0000*/  LDC R1, c[0x0][0x37c] ;  /* 0x0000df00ff017b82 */ /* 0x000e220000000800 */
[----:B------:R-:W1:Y:S01]  /*0010*/  S2R R132, SR_TID.X ;  /* 0x0000000000847919 */ /* 0x000e620000002100 */
[----:B------:R-:W2:Y:S01]  /*0020*/  LDCU.64 UR26, c[0x0][0x358] ;  /* 0x00006b00ff1a77ac */ /* 0x000ea20008000a00 */
[----:B-1----:R-:W-:-:S13]  /*0030*/  ISETP.GE.U32.AND P0, PT, R132, 0x20, PT ;  /* 0x000000208400780c */ /* 0x002fda0003f06070 */
[----:B------:R-:W-:Y:S02]  /*0040*/  VOTEU.ANY UP0, P0 ;  /* 0x0000000000ff7886 */ /* 0x000fe40000000100 */
[----:B0-2---:R-:W-:Y:S05]  /*0050*/  BRA.U UP0, `(.L_x_0) ;  /* 0x0000000100b87547 */ /* 0x005fea000b800000 */
[----:B------:R-:W0:Y:S01]  /*0060*/  S2UR UR6, SR_CgaCtaId ;  /* 0x00000000000679c3 */ /* 0x000e220000008800 */
[----:B------:R-:W-:Y:S01]  /*0070*/  NOP ;  /* 0x0000000000007918 */ /* 0x000fe20000000000 */
[----:B------:R-:W-:Y:S02]  /*0080*/  UMOV UR4, 0x40 ;  /* 0x0000004000047882 */ /* 0x000fe40000000000 */
[----:B0-----:R-:W-:-:S09]  /*0090*/  ULEA UR4, UR6, UR4, 0x18 ;  /* 0x0000000406047291 */ /* 0x001fd2000f8ec0ff */
[----:B------:R-:W0:Y:S01]  /*00a0*/  LDS.U8 R0, [UR4] ;  /* 0x00000004ff007984 */ /* 0x000e220008000000 */
[----:B------:R-:W-:Y:S02]  /*00b0*/  UMOV UR4, 0x400 ;  /* 0x0000040000047882 */ /* 0x000fe40000000000 */
[----:B------:R-:W-:Y:S01]  /*00c0*/  ULEA UR4, UR6, UR4, 0x18 ;  /* 0x0000000406047291 */ /* 0x000fe2000f8ec0ff */
[----:B0-----:R-:W-:-:S13]  /*00d0*/  ISETP.NE.AND P0, PT, R0, RZ, PT ;  /* 0x000000ff0000720c */ /* 0x001fda0003f05270 */
[----:B------:R-:W-:Y:S05]  /*00e0*/  @P0 BRA `(.L_x_1) ;  /* 0x00000000007c0947 */ /* 0x000fea0003800000 */
[----:B------:R-:W-:-:S13]  /*00f0*/  ELECT P0, URZ, PT ;  /* 0x0000000000ff782f */ /* 0x000fda0003800000 */
[----:B------:R-:W-:Y:S05]  /*0100*/  @!P0 BRA `(.L_x_2) ;  /* 0x0000000000848947 */ /* 0x000fea0003800000 */
[----:B------:R-:W-:Y:S01]  /*0110*/  UMOV UR5, 0x8 ;  /* 0x0000000800057882 */ /* 0x000fe20000000000 */
[----:B------:R-:W-:Y:S02]  /*0120*/  IMAD.MOV.U32 R4, RZ, RZ, 0x1 ;  /* 0x00000001ff047424 */ /* 0x000fe400078e00ff */
[----:B------:R-:W-:Y:S02]  /*0130*/  IMAD.MOV.U32 R5, RZ, RZ, 0xff ;  /* 0x000000ffff057424 */ /* 0x000fe400078e00ff */
[----:B------:R-:W-:Y:S04]  /*0140*/  DEPBAR.LE SB0, 0x36 ;  /* 0x00008d800000791a */ /* 0x000fe80000000000 */
[----:B------:R-:W0:Y:S02]  /*0150*/  UTCATOMSWS.FIND_AND_SET.ALIGN UP1, UR5, UR5 ;  /* 0x00000005000575e3 */ /* 0x000e240008020800 */
[----:B0-----:R-:W-:-:S04]  /*0160*/  PLOP3.LUT P0, PT, PT, PT, UP1, 0x80, 0x8 ;  /* 0x000000000008781c */ /* 0x001fc80003f0f018 */
[----:B------:R-:W-:-:S04]  /*0170*/  SEL R0, RZ, 0xffffffff, !P0 ;  /* 0xffffffffff007807 */ /* 0x000fc80004000000 */
[----:B------:R-:W-:Y:S01]  /*0180*/  ISETP.NE.AND P0, PT, R0, RZ, PT ;  /* 0x000000ff0000720c */ /* 0x000fe20003f05270 */
[----:B------:R-:W-:-:S12]  /*0190*/  IMAD.U32 R0, RZ, RZ, UR5 ;  /* 0x00000005ff007e24 */ /* 0x000fd8000f8e00ff */
[----:B------:R-:W-:Y:S05]  /*01a0*/  @P0 BRA `(.L_x_3) ;  /* 0x0000000000240947 */ /* 0x000fea0003800000 */
.L_x_4:
[----:B------:R-:W-:Y:S05]  /*01b0*/  NANOSLEEP 0x64 ;  /* 0x000000640000795d */ /* 0x000fea0003800000 */
[----:B------:R-:W-:-:S05]  /*01c0*/  UMOV UR5, 0x8 ;  /* 0x0000000800057882 */ /* 0x000fca0000000000 */
[----:B------:R-:W-:Y:S04]  /*01d0*/  DEPBAR.LE SB0, 0x36 ;  /* 0x00008d800000791a */ /* 0x000fe80000000000 */
[----:B------:R-:W0:Y:S02]  /*01e0*/  UTCATOMSWS.FIND_AND_SET.ALIGN UP1, UR5, UR5 ;  /* 0x00000005000575e3 */ /* 0x000e240008020800 */
[----:B0-----:R-:W-:-:S04]  /*01f0*/  PLOP3.LUT P0, PT, PT, PT, UP1, 0x80, 0x8 ;  /* 0x000000000008781c */ /* 0x001fc80003f0f018 */
[----:B------:R-:W-:-:S04]  /*0200*/  SEL R0, RZ, 0xffffffff, !P0 ;  /* 0xffffffffff007807 */ /* 0x000fc80004000000 */
[----:B------:R-:W-:Y:S01]  /*0210*/  ISETP.NE.AND P0, PT, R0, RZ, PT ;  /* 0x000000ff0000720c */ /* 0x000fe20003f05270 */
[----:B------:R-:W-:-:S12]  /*0220*/  IMAD.U32 R0, RZ, RZ, UR5 ;  /* 0x00000005ff007e24 */ /* 0x000fd8000f8e00ff */
[----:B------:R-:W-:Y:S05]  /*0230*/  @!P0 BRA `(.L_x_4) ;  /* 0xfffffffc00dc8947 */ /* 0x000fea000383ffff */
.L_x_3:
[C---:B------:R-:W-:Y:S01]  /*0240*/  VIADD R3, R0.reuse, 0x10 ;  /* 0x0000001000037836 */ /* 0x040fe20000000000 */
[----:B------:R-:W-:Y:S01]  /*0250*/  UMOV UR5, 0x50 ;  /* 0x0000005000057882 */ /* 0x000fe20000000000 */
[----:B------:R-:W-:Y:S01]  /*0260*/  SHF.L.U32 R2, R5, R0, RZ ;  /* 0x0000000005027219 */ /* 0x000fe200000006ff */
[----:B------:R-:W-:Y:S01]  /*0270*/  ULEA UR5, UR6, UR5, 0x18 ;  /* 0x0000000506057291 */ /* 0x000fe2000f8ec0ff */
[----:B------:R-:W-:Y:S01]  /*0280*/  IMAD.SHL.U32 R0, R0, 0x20, RZ ;  /* 0x0000002000007824 */ /* 0x000fe200078e00ff */
[----:B------:R-:W-:-:S04]  /*0290*/  SHF.L.U32 R3, R4, R3, RZ ;  /* 0x0000000304037219 */ /* 0x000fc800000006ff */
[----:B------:R-:W-:-:S05]  /*02a0*/  LOP3.LUT R2, R3, R2, RZ, 0xfc, !PT ;  /* 0x0000000203027212 */ /* 0x000fca00078efcff */
[----:B------:R0:W-:Y:S04]  /*02b0*/  ATOMS.OR RZ, [UR5], R2 ;  /* 0x00000002ffff798c */ /* 0x0001e8000b000005 */
[----:B------:R0:W-:Y:S01]  /*02c0*/  STS [UR4], R0 ;  /* 0x00000000ff007988 */ /* 0x0001e20008000804 */
[----:B------:R-:W-:Y:S05]  /*02d0*/  BRA `(.L_x_2) ;  /* 0x0000000000107947 */ /* 0x000fea0003800000 */
.L_x_1:
[----:B------:R-:W-:Y:S01]  /*02e0*/  IMAD.MOV.U32 R0, RZ, RZ, -0x1 ;  /* 0xffffffffff007424 */ /* 0x000fe200078e00ff */
[----:B------:R-:W-:-:S04]  /*02f0*/  MOV R2, 0x320 ;  /* 0x0000032000027802 */ /* 0x000fc80000000f00 */
[----:B------:R0:W-:Y:S03]  /*0300*/  STS [UR4], R0 ;  /* 0x00000000ff007988 */ /* 0x0001e60008000804 */
[----:B0-----:R-:W-:Y:S05]  /*0310*/  CALL.REL.NOINC `($__internal_1_$__cuda_sm10x_tcgen05_guardrail_trap_phase_invalid_during_alloc) ;  /* 0x000000c000447944 */ /* 0x001fea0003c00000 */
.L_x_2:
[----:B------:R-:W-:Y:S05]  /*0320*/  WARPSYNC.ALL ;  /* 0x0000000000007948 */ /* 0x000fea0003800000 */
[----:B------:R-:W-:Y:S01]  /*0330*/  NOP ;  /* 0x0000000000007918 */ /* 0x000fe20000000000 */
.L_x_0:
[----:B------:R-:W1:Y:S01]  /*0340*/  LDC.64 R68, c[0x0][0x398] ;  /* 0x0000e600ff447b82 */ /* 0x000e620000000a00 */
[----:B------:R-:W2:Y:S01]  /*0350*/  S2R R5, SR_CTAID.X ;  /* 0x0000000000057919 */ /* 0x000ea20000002500 */
[----:B------:R-:W-:Y:S01]  /*0360*/  LOP3.LUT R14, R132, 0x3f, RZ, 0xc0, !PT ;  /* 0x0000003f840e7812 */ /* 0x000fe200078ec0ff */
[----:B------:R-:W-:Y:S01]  /*0370*/  UMOV UR13, 0x400 ;  /* 0x00000400000d7882 */ /* 0x000fe20000000000 */
[----:B------:R-:W-:Y:S01]  /*0380*/  SHF.R.U32.HI R67, RZ, 0x5, R132 ;  /* 0x00000005ff437819 */ /* 0x000fe20000011684 */
[----:B------:R-:W-:Y:S01]  /*0390*/  UMOV UR6, 0x1 ;  /* 0x0000000100067882 */ /* 0x000fe20000000000 */
[----:B------:R-:W-:Y:S01]  /*03a0*/  PRMT R133, RZ, 0x7610, R133 ;  /* 0x00007610ff857816 */ /* 0x000fe20000000085 */
[----:B------:R-:W3:Y:S01]  /*03b0*/  LDCU.128 UR8, c[0x0][0x380] ;  /* 0x00007000ff0877ac */ /* 0x000ee20008000c00 */
[----:B------:R-:W4:Y:S08]  /*03c0*/  S2UR UR4, SR_CgaCtaId ;  /* 0x00000000000479c3 */ /* 0x000f300000008800 */
[----:B------:R-:W5:Y:S01]  /*03d0*/  LDC.64 R168, c[0x0][0x3a8] ;  /* 0x0000ea00ffa87b82 */ /* 0x000f620000000a00 */
[----:B01----:R-:W-:Y:S01]  /*03e0*/  VIADD R0, R69, 0xff ;  /* 0x000000ff45007836 */ /* 0x003fe20000000000 */
[----:B------:R-:W-:-:S04]  /*03f0*/  IABS R11, R68 ;  /* 0x00000044000b7213 */ /* 0x000fc80000000000 */
[----:B------:R-:W-:Y:S01]  /*0400*/  SHF.R.S32.HI R3, RZ, 0x1f, R0 ;  /* 0x0000001fff037819 */ /* 0x000fe20000011400 */
[----:B----4-:R-:W-:-:S03]  /*0410*/  ULEA UR13, UR4, UR13, 0x18 ;  /* 0x0000000d040d7291 */ /* 0x010fc6000f8ec0ff */
[----:B------:R-:W-:Y:S02]  /*0420*/  LEA.HI R3, R3, R0, RZ, 0x8 ;  /* 0x0000000003037211 */ /* 0x000fe400078f40ff */
[----:B--2---:R-:W-:Y:S01]  /*0430*/  IABS R8, R5 ;  /* 0x0000000500087213 */ /* 0x004fe20000000000 */
[----:B------:R-:W-:Y:S01]  /*0440*/  UIADD3 UR15, UPT, UPT, UR13, 0xa000, URZ ;  /* 0x0000a0000d0f7890 */ /* 0x000fe2000fffe0ff */
[----:B------:R-:W-:-:S05]  /*0450*/  SHF.R.S32.HI R3, RZ, 0x8, R3 ;  /* 0x00000008ff037819 */ /* 0x000fca0000011403 */
[----:B------:R-:W-:-:S05]  /*0460*/  IMAD.SHL.U32 R4, R3, 0x8, RZ ;  /* 0x0000000803047824 */ /* 0x000fca00078e00ff */
[-C--:B------:R-:W-:Y:S02]  /*0470*/  IABS R7, R4.reuse ;  /* 0x0000000400077213 */ /* 0x080fe40000000000 */
[----:B------:R-:W-:Y:S02]  /*0480*/  IABS R10, R4 ;  /* 0x00000004000a7213 */ /* 0x000fe40000000000 */
[----:B------:R-:W0:Y:S08]  /*0490*/  I2F.RP R0, R7 ;  /* 0x0000000700007306 */ /* 0x000e300000209400 */
[----:B0-----:R-:W0:Y:S02]  /*04a0*/  MUFU.RCP R0, R0 ;  /* 0x0000000000007308 */ /* 0x001e240000001000 */
[----:B0-----:R-:W-:-:S02]  /*04b0*/  VIADD R2, R0, 0xffffffe ;  /* 0x0ffffffe00027836 */ /* 0x001fc40000000000 */
[----:B------:R-:W-:-:S04]  /*04c0*/  IMAD.MOV R0, RZ, RZ, -R10 ;  /* 0x000000ffff007224 */ /* 0x000fc800078e0a0a */
[----:B------:R0:W1:Y:S02]  /*04d0*/  F2I.FTZ.U32.TRUNC.NTZ R3, R2 ;  /* 0x0000000200037305 */ /* 0x000064000021f000 */
[----:B0-----:R-:W-:Y:S02]  /*04e0*/  IMAD.MOV.U32 R2, RZ, RZ, RZ ;  /* 0x000000ffff027224 */ /* 0x001fe400078e00ff */
[----:B-1----:R-:W-:-:S04]  /*04f0*/  IMAD.MOV R6, RZ, RZ, -R3 ;  /* 0x000000ffff067224 */ /* 0x002fc800078e0a03 */
[----:B------:R-:W-:Y:S02]  /*0500*/  IMAD R9, R6, R7, RZ ;  /* 0x0000000706097224 */ /* 0x000fe400078e02ff */
[----:B------:R-:W-:Y:S02]  /*0510*/  IMAD.MOV.U32 R6, RZ, RZ, R8 ;  /* 0x000000ffff067224 */ /* 0x000fe400078e0008 */
[----:B------:R-:W-:-:S06]  /*0520*/  IMAD.HI.U32 R3, R3, R9, R2 ;  /* 0x0000000903037227 */ /* 0x000fcc00078e0002 */
[----:B------:R-:W-:-:S04]  /*0530*/  IMAD.HI.U32 R3, R3, R6, RZ ;  /* 0x0000000603037227 */ /* 0x000fc800078e00ff */
[----:B------:R-:W-:Y:S01]  /*0540*/  IMAD R0, R3, R0, R6 ;  /* 0x0000000003007224 */ /* 0x000fe200078e0206 */
[----:B------:R-:W-:Y:S04]  /*0550*/  BAR.SYNC.DEFER_BLOCKING 0x0 ;  /* 0x0000000000007b1d */ /* 0x000fe80000010000 */
[----:B------:R-:W-:-:S13]  /*0560*/  ISETP.GT.U32.AND P1, PT, R7, R0, PT ;  /* 0x000000000700720c */ /* 0x000fda0003f24070 */
[----:B------:R-:W-:Y:S02]  /*0570*/  @!P1 IMAD.IADD R0, R0, 0x1, -R7 ;  /* 0x0000000100009824 */ /* 0x000fe400078e0a07 */
[----:B------:R-:W-:Y:S01]  /*0580*/  @!P1 VIADD R3, R3, 0x1 ;  /* 0x0000000103039836 */ /* 0x000fe20000000000 */
[----:B------:R-:W-:Y:S02]  /*0590*/  ISETP.NE.AND P1, PT, R4, RZ, PT ;  /* 0x000000ff0400720c */ /* 0x000fe40003f25270 */
[----:B------:R-:W-:Y:S02]  /*05a0*/  ISETP.GE.U32.AND P0, PT, R0, R7, PT ;  /* 0x000000070000720c */ /* 0x000fe40003f06070 */
[----:B------:R-:W-:-:S04]  /*05b0*/  LOP3.LUT R0, R5, R4, RZ, 0x3c, !PT ;  /* 0x0000000405007212 */ /* 0x000fc800078e3cff */
[----:B------:R-:W-:Y:S01]  /*05c0*/  ISETP.GE.AND P2, PT, R0, RZ, PT ;  /* 0x000000ff0000720c */ /* 0x000fe20003f46270 */
[----:B------:R-:W-:-:S06]  /*05d0*/  VIADD R0, R68, 0x3f ;  /* 0x0000003f44007836 */ /* 0x000fcc0000000000 */
[----:B------:R-:W-:-:S04]  /*05e0*/  @P0 VIADD R3, R3, 0x1 ;  /* 0x0000000103030836 */ /* 0x000fc80000000000 */
[----:B------:R-:W-:Y:S01]  /*05f0*/  IMAD.MOV.U32 R2, RZ, RZ, R3 ;  /* 0x000000ffff027224 */ /* 0x000fe200078e0003 */
[----:B------:R-:W-:-:S03]  /*0600*/  SHF.R.S32.HI R3, RZ, 0x1f, R0 ;  /* 0x0000001fff037819 */ /* 0x000fc60000011400 */
[----:B------:R-:W-:Y:S01]  /*0610*/  @!P2 IMAD.MOV R2, RZ, RZ, -R2 ;  /* 0x000000ffff02a224 */ /* 0x000fe200078e0a02 */
[----:B------:R-:W-:Y:S02]  /*0620*/  @!P1 LOP3.LUT R2, RZ, R4, RZ, 0x33, !PT ;  /* 0x00000004ff029212 */ /* 0x000fe400078e33ff */
[----:B------:R-:W-:-:S03]  /*0630*/  LEA.HI R3, R3, R0, RZ, 0x6 ;  /* 0x0000000003037211 */ /* 0x000fc600078f30ff */
[----:B------:R-:W-:Y:S02]  /*0640*/  IMAD.SHL.U32 R8, R2, 0x8, RZ ;  /* 0x0000000802087824 */ /* 0x000fe400078e00ff */
[----:B------:R-:W-:-:S03]  /*0650*/  IMAD.MOV R2, RZ, RZ, -R2 ;  /* 0x000000ffff027224 */ /* 0x000fc600078e0a02 */
[----:B------:R-:W-:Y:S01]  /*0660*/  LEA.HI.SX32 R3, R3, -R8, 0x1a ;  /* 0x8000000803037211 */ /* 0x000fe200078fd2ff */
[----:B------:R-:W-:-:S03]  /*0670*/  IMAD R10, R4, R2, R5 ;  /* 0x00000002040a7224 */ /* 0x000fc600078e0205 */
[----:B------:R-:W-:Y:S02]  /*0680*/  VIMNMX R13, PT, PT, R3, 0x8, PT ;  /* 0x00000008030d7848 */ /* 0x000fe40003fe0100 */
[----:B------:R-:W-:Y:S02]  /*0690*/  IABS R9, R10 ;  /* 0x0000000a00097213 */ /* 0x000fe40000000000 */
[-C--:B------:R-:W-:Y:S02]  /*06a0*/  IABS R7, R13.reuse ;  /* 0x0000000d00077213 */ /* 0x080fe40000000000 */
[----:B------:R-:W-:Y:S02]  /*06b0*/  IABS R4, R13 ;  /* 0x0000000d00047213 */ /* 0x000fe40000000000 */
[----:B------:R-:W0:Y:S08]  /*06c0*/  I2F.RP R0, R7 ;  /* 0x0000000700007306 */ /* 0x000e300000209400 */
[----:B0-----:R-:W0:Y:S02]  /*06d0*/  MUFU.RCP R0, R0 ;  /* 0x0000000000007308 */ /* 0x001e240000001000 */
[----:B0-----:R-:W-:-:S02]  /*06e0*/  VIADD R3, R0, 0xffffffe ;  /* 0x0ffffffe00037836 */ /* 0x001fc40000000000 */
[----:B------:R-:W-:-:S04]  /*06f0*/  IMAD.MOV R0, RZ, RZ, -R4 ;  /* 0x000000ffff007224 */ /* 0x000fc800078e0a04 */
[----:B------:R-:W0:Y:S08]  /*0700*/  I2F.RP R4, R11 ;  /* 0x0000000b00047306 */ /* 0x000e300000209400 */
[----:B------:R-:W1:Y:S08]  /*0710*/  F2I.FTZ.U32.TRUNC.NTZ R3, R3 ;  /* 0x0000000300037305 */ /* 0x000e70000021f000 */
[----:B0-----:R-:W0:Y:S01]  /*0720*/  MUFU.RCP R4, R4 ;  /* 0x0000000400047308 */ /* 0x001e220000001000 */
[----:B-1----:R-:W-:-:S04]  /*0730*/  IMAD.MOV R6, RZ, RZ, -R3 ;  /* 0x000000ffff067224 */ /* 0x002fc800078e0a03 */
[----:B------:R-:W-:-:S04]  /*0740*/  IMAD.MOV.U32 R2, RZ, RZ, R6 ;  /* 0x000000ffff027224 */ /* 0x000fc800078e0006 */
[----:B------:R-:W-:Y:S02]  /*0750*/  IMAD R5, R2, R7, RZ ;  /* 0x0000000702057224 */ /* 0x000fe400078e02ff */
[----:B------:R-:W-:-:S04]  /*0760*/  IMAD.MOV.U32 R2, RZ, RZ, RZ ;  /* 0x000000ffff027224 */ /* 0x000fc800078e00ff */
[----:B------:R-:W-:Y:S01]  /*0770*/  IMAD.HI.U32 R2, R3, R5, R2 ;  /* 0x0000000503027227 */ /* 0x000fe200078e0002 */
[----:B------:R-:W-:-:S03]  /*0780*/  IABS R3, R69 ;  /* 0x0000004500037213 */ /* 0x000fc60000000000 */
[----:B0-----:R-:W-:Y:S01]  /*0790*/  VIADD R5, R4, 0xffffffe ;  /* 0x0ffffffe04057836 */ /* 0x001fe20000000000 */
[----:B------:R-:W0:Y:S01]  /*07a0*/  I2F.RP R6, R3 ;  /* 0x0000000300067306 */ /* 0x000e220000209400 */
[----:B------:R-:W-:-:S04]  /*07b0*/  IMAD.HI.U32 R2, R2, R9, RZ ;  /* 0x0000000902027227 */ /* 0x000fc800078e00ff */
[----:B------:R-:W-:Y:S02]  /*07c0*/  IMAD R0, R2, R0, R9 ;  /* 0x0000000002007224 */ /* 0x000fe400078e0209 */
[----:B------:R-:W-:Y:S01]  /*07d0*/  IMAD.MOV.U32 R4, RZ, RZ, RZ ;  /* 0x000000ffff047224 */ /* 0x000fe200078e00ff */
[----:B------:R-:W1:Y:S02]  /*07e0*/  F2I.FTZ.U32.TRUNC.NTZ R5, R5 ;  /* 0x0000000500057305 */ /* 0x000e64000021f000 */
[----:B------:R-:W-:-:S06]  /*07f0*/  ISETP.GT.U32.AND P1, PT, R7, R0, PT ;  /* 0x000000000700720c */ /* 0x000fcc0003f24070 */
[----:B0-----:R-:W0:Y:S07]  /*0800*/  MUFU.RCP R6, R6 ;  /* 0x0000000600067308 */ /* 0x001e2e0000001000 */
[----:B------:R-:W-:Y:S02]  /*0810*/  @!P1 IMAD.IADD R0, R0, 0x1, -R7 ;  /* 0x0000000100009824 */ /* 0x000fe400078e0a07 */
[----:B------:R-:W-:Y:S01]  /*0820*/  @!P1 VIADD R2, R2, 0x1 ;  /* 0x0000000102029836 */ /* 0x000fe20000000000 */
[----:B------:R-:W-:-:S02]  /*0830*/  ISETP.NE.AND P1, PT, R13, RZ, PT ;  /* 0x000000ff0d00720c */ /* 0x000fc40003f25270 */
[----:B------:R-:W-:Y:S02]  /*0840*/  ISETP.GE.U32.AND P0, PT, R0, R7, PT ;  /* 0x000000070000720c */ /* 0x000fe40003f06070 */
[----:B------:R-:W-:-:S04]  /*0850*/  LOP3.LUT R0, R10, R13, RZ, 0x3c, !PT ;  /* 0x0000000d0a007212 */ /* 0x000fc800078e3cff */
[----:B------:R-:W-:-:S07]  /*0860*/  ISETP.GE.AND P2, PT, R0, RZ, PT ;  /* 0x000000ff0000720c */ /* 0x000fce0003f46270 */
[----:B------:R-:W-:-:S04]  /*0870*/  @P0 VIADD R2, R2, 0x1 ;  /* 0x0000000102020836 */ /* 0x000fc80000000000 */
[----:B------:R-:W-:Y:S02]  /*0880*/  IMAD.MOV.U32 R12, RZ, RZ, R2 ;  /* 0x000000ffff0c7224 */ /* 0x000fe400078e0002 */
[----:B-1----:R-:W-:Y:S02]  /*0890*/  IMAD.MOV R2, RZ, RZ, -R5 ;  /* 0x000000ffff027224 */ /* 0x002fe400078e0a05 */
[----:B------:R-:W-:Y:S01]  /*08a0*/  @!P2 IMAD.MOV R12, RZ, RZ, -R12 ;  /* 0x000000ffff0ca224 */ /* 0x000fe200078e0a0c */
[----:B------:R-:W-:Y:S02]  /*08b0*/  @!P1 LOP3.LUT R12, RZ, R13, RZ, 0x33, !PT ;  /* 0x0000000dff0c9212 */ /* 0x000fe400078e33ff */
[----:B------:R-:W-:-:S03]  /*08c0*/  ISETP.NE.AND P2, PT, R68, RZ, PT ;  /* 0x000000ff4400720c */ /* 0x000fc60003f45270 */
[----:B------:R-:W-:-:S04]  /*08d0*/  IMAD.MOV R0, RZ, RZ, -R12 ;  /* 0x000000ffff007224 */ /* 0x000fc800078e0a0c */
[----:B------:R-:W-:-:S04]  /*08e0*/  IMAD R0, R13, R0, R10 ;  /* 0x000000000d007224 */ /* 0x000fc800078e020a */
[----:B------:R-:W-:Y:S02]  /*08f0*/  IMAD.IADD R7, R8, 0x1, R0 ;  /* 0x0000000108077824 */ /* 0x000fe400078e0200 */
[----:B0-----:R-:W-:Y:S02]  /*0900*/  VIADD R8, R6, 0xffffffe ;  /* 0x0ffffffe06087836 */ /* 0x001fe40000000000 */
[----:B------:R-:W-:Y:S02]  /*0910*/  IMAD.MOV.U32 R0, RZ, RZ, R2 ;  /* 0x000000ffff007224 */ /* 0x000fe400078e0002 */
[----:B------:R0:W1:Y:S01]  /*0920*/  F2I.FTZ.U32.TRUNC.NTZ R9, R8 ;  /* 0x0000000800097305 */ /* 0x000062000021f000 */
[----:B------:R-:W-:Y:S02]  /*0930*/  IMAD R2, R7, 0x40, R14 ;  /* 0x0000004007027824 */ /* 0x000fe400078e020e */
[----:B------:R-:W-:Y:S02]  /*0940*/  IMAD R7, R0, R11, RZ ;  /* 0x0000000b00077224 */ /* 0x000fe400078e02ff */
[----:B------:R-:W-:Y:S01]  /*0950*/  IMAD.SHL.U32 R0, R12, 0x100, RZ ;  /* 0x000001000c007824 */ /* 0x000fe200078e00ff */
[----:B------:R-:W-:Y:S01]  /*0960*/  IABS R20, R2 ;  /* 0x0000000200147213 */ /* 0x000fe20000000000 */
[----:B------:R-:W-:Y:S01]  /*0970*/  IMAD.HI.U32 R4, R5, R7, R4 ;  /* 0x0000000705047227 */ /* 0x000fe200078e0004 */
[----:B------:R-:W-:-:S02]  /*0980*/  SHF.R.U32.HI R7, RZ, 0x5, R132 ;  /* 0x00000005ff077819 */ /* 0x000fc40000011684 */
[----:B------:R-:W-:Y:S01]  /*0990*/  ISETP.GE.AND P3, PT, R2, RZ, PT ;  /* 0x000000ff0200720c */ /* 0x000fe20003f66270 */
[----:B0-----:R-:W-:Y:S01]  /*09a0*/  IMAD.MOV.U32 R8, RZ, RZ, RZ ;  /* 0x000000ffff087224 */ /* 0x001fe200078e00ff */
[----:B------:R-:W-:Y:S01]  /*09b0*/  SGXT.U32 R7, R7, 0x2 ;  /* 0x000000020707781a */ /* 0x000fe20000000000 */
[----:B------:R-:W-:-:S03]  /*09c0*/  IMAD.HI.U32 R4, R4, R20, RZ ;  /* 0x0000001404047227 */ /* 0x000fc600078e00ff */
[----:B------:R-:W-:Y:S01]  /*09d0*/  LOP3.LUT R7, R0, R7, RZ, 0xfc, !PT ;  /* 0x0000000700077212 */ /* 0x000fe200078efcff */
[--C-:B-1----:R-:W-:Y:S02]  /*09e0*/  IMAD.MOV R6, RZ, RZ, -R9.reuse ;  /* 0x000000ffff067224 */ /* 0x102fe400078e0a09 */
[----:B------:R-:W-:Y:S01]  /*09f0*/  IMAD.MOV R4, RZ, RZ, -R4 ;  /* 0x000000ffff047224 */ /* 0x000fe200078e0a04 */
[C---:B------:R-:W-:Y:S01]  /*0a00*/  LOP3.LUT R17, R7.reuse, 0xfc, RZ, 0xfc, !PT ;  /* 0x000000fc07117812 */ /* 0x040fe200078efcff */
[----:B------:R-:W-:Y:S01]  /*0a10*/  IMAD R5, R6, R3, RZ ;  /* 0x0000000306057224 */ /* 0x000fe200078e02ff */
[----:B------:R-:W-:Y:S01]  /*0a20*/  LOP3.LUT R15, R7, 0x4, RZ, 0xfc, !PT ;  /* 0x00000004070f7812 */ /* 0x000fe200078efcff */
[----:B------:R-:W-:Y:S01]  /*0a30*/  IMAD R20, R11, R4, R20 ;  /* 0x000000040b147224 */ /* 0x000fe200078e0214 */
[----:B------:R-:W-:Y:S01]  /*0a40*/  IABS R18, R17 ;  /* 0x0000001100127213 */ /* 0x000fe20000000000 */
[----:B------:R-:W-:Y:S01]  /*0a50*/  IMAD.HI.U32 R5, R9, R5, R8 ;  /* 0x0000000509057227 */ /* 0x000fe200078e0008 */
[----:B------:R-:W-:-:S02]  /*0a60*/  IABS R10, R7 ;  /* 0x00000007000a7213 */ /* 0x000fc40000000000 */
[----:B------:R-:W-:Y:S01]  /*0a70*/  ISETP.GT.U32.AND P0, PT, R11, R20, PT ;  /* 0x000000140b00720c */ /* 0x000fe20003f04070 */
[----:B------:R-:W-:Y:S01]  /*0a80*/  IMAD.SHL.U32 R4, R67, 0x200000, RZ ;  /* 0x0020000043047824 */ /* 0x000fe200078e00ff */
[----:B------:R-:W-:Y:S01]  /*0a90*/  IABS R12, R15 ;  /* 0x0000000f000c7213 */ /* 0x000fe20000000000 */
[----:B------:R-:W-:Y:S01]  /*0aa0*/  IMAD.HI.U32 R8, R5, R18, RZ ;  /* 0x0000001205087227 */ /* 0x000fe200078e00ff */
[----:B------:R-:W-:Y:S02]  /*0ab0*/  LOP3.LUT R19, R7, 0x14, RZ, 0xfc, !PT ;  /* 0x0000001407137812 */ /* 0x000fe400078efcff */
[----:B------:R-:W-:Y:S01]  /*0ac0*/  LOP3.LUT R9, R4, 0x600000, RZ, 0xc0, !PT ;  /* 0x0060000004097812 */ /* 0x000fe200078ec0ff */
[----:B------:R-:W-:Y:S01]  /*0ad0*/  IMAD.MOV R13, RZ, RZ, -R8 ;  /* 0x000000ffff0d7224 */ /* 0x000fe200078e0a08 */
[----:B------:R-:W-:Y:S01]  /*0ae0*/  ISETP.GE.AND P1, PT, R15, RZ, PT ;  /* 0x000000ff0f00720c */ /* 0x000fe20003f26270 */
[----:B------:R-:W-:Y:S01]  /*0af0*/  IMAD.HI.U32 R4, R5, R10, RZ ;  /* 0x0000000a05047227 */ /* 0x000fe200078e00ff */
[----:B------:R-:W-:-:S02]  /*0b00*/  R2UR UR14, R9 ;  /* 0x00000000090e72ca */ /* 0x000fc400000e0000 */
[----:B------:R-:W-:Y:S01]  /*0b10*/  IABS R22, R19 ;  /* 0x0000001300167213 */ /* 0x000fe20000000000 */
[----:B------:R-:W-:Y:S01]  /*0b20*/  IMAD R18, R3, R13, R18 ;  /* 0x0000000d03127224 */ /* 0x000fe200078e0212 */
[C---:B------:R-:W-:Y:S01]  /*0b30*/  LOP3.LUT R13, R7.reuse, 0xc, RZ, 0xfc, !PT ;  /* 0x0000000c070d7812 */ /* 0x040fe200078efcff */
[----:B------:R-:W-:Y:S01]  /*0b40*/  @!P0 IMAD.IADD R20, R20, 0x1, -R11 ;  /* 0x0000000114148824 */ /* 0x000fe200078e0a0b */
[----:B------:R-:W-:Y:S01]  /*0b50*/  LOP3.LUT R15, R7, 0x10, RZ, 0xfc, !PT ;  /* 0x00000010070f7812 */ /* 0x000fe200078efcff */
[----:B------:R-:W-:Y:S01]  /*0b60*/  IMAD.HI.U32 R6, R5, R12, RZ ;  /* 0x0000000c05067227 */ /* 0x000fe200078e00ff */
[----:B------:R-:W-:Y:S02]  /*0b70*/  ISETP.GT.U32.AND P6, PT, R3, R18, PT ;  /* 0x000000120300720c */ /* 0x000fe40003fc4070 */
[----:B------:R-:W-:Y:S01]  /*0b80*/  ISETP.GT.U32.AND P0, PT, R11, R20, PT ;  /* 0x000000140b00720c */ /* 0x000fe20003f04070 */
[----:B------:R-:W-:Y:S01]  /*0b90*/  IMAD.MOV R4, RZ, RZ, -R4 ;  /* 0x000000ffff047224 */ /* 0x000fe200078e0a04 */
[----:B------:R-:W-:Y:S01]  /*0ba0*/  IABS R16, R15 ;  /* 0x0000000f00107213 */ /* 0x000fe20000000000 */
[----:B------:R-:W-:Y:S01]  /*0bb0*/  IMAD.MOV R9, RZ, RZ, -R6 ;  /* 0x000000ffff097224 */ /* 0x000fe200078e0a06 */
[----:B------:R-:W-:Y:S01]  /*0bc0*/  LOP3.LUT R21, R7, 0x1c, RZ, 0xfc, !PT ;  /* 0x0000001c07157812 */ /* 0x000fe200078efcff */
[----:B------:R-:W-:Y:S01]  /*0bd0*/  IMAD R6, R3, R4, R10 ;  /* 0x0000000403067224 */ /* 0x000fe200078e020a */
[----:B------:R-:W-:Y:S01]  /*0be0*/  LOP3.LUT R4, R7, 0x8, RZ, 0xfc, !PT ;  /* 0x0000000807047812 */ /* 0x000fe200078efcff */
[----:B------:R-:W-:Y:S01]  /*0bf0*/  IMAD R8, R3, R9, R12 ;  /* 0x0000000903087224 */ /* 0x000fe200078e020c */
[----:B------:R-:W-:-:S02]  /*0c00*/  IABS R12, R13 ;  /* 0x0000000d000c7213 */ /* 0x000fc40000000000 */
[----:B------:R-:W-:Y:S01]  /*0c10*/  IABS R10, R4 ;  /* 0x00000004000a7213 */ /* 0x000fe20000000000 */
[----:B------:R-:W-:Y:S01]  /*0c20*/  @!P6 IMAD.IADD R18, R18, 0x1, -R3 ;  /* 0x000000011212e824 */ /* 0x000fe200078e0a03 */
[----:B------:R-:W-:Y:S01]  /*0c30*/  ISETP.GT.U32.AND P4, PT, R3, R8, PT ;  /* 0x000000080300720c */ /* 0x000fe20003f84070 */
[----:B------:R-:W-:Y:S01]  /*0c40*/  @!P0 IMAD.IADD R20, R20, 0x1, -R11 ;  /* 0x0000000114148824 */ /* 0x000fe200078e0a0b */
[----:B------:R-:W-:Y:S01]  /*0c50*/  ISETP.GE.AND P0, PT, R4, RZ, PT ;  /* 0x000000ff0400720c */ /* 0x000fe20003f06270 */
[----:B------:R-:W-:Y:S01]  /*0c60*/  IMAD.HI.U32 R4, R5, R10, RZ ;  /* 0x0000000a05047227 */ /* 0x000fe200078e00ff */
[C---:B------:R-:W-:Y:S02]  /*0c70*/  ISETP.GT.U32.AND P5, PT, R3.reuse, R6, PT ;  /* 0x000000060300720c */ /* 0x040fe40003fa4070 */
[C---:B------:R-:W-:Y:S01]  /*0c80*/  ISETP.GT.U32.AND P6, PT, R3.reuse, R18, PT ;  /* 0x000000120300720c */ /* 0x040fe20003fc4070 */
[----:B------:R-:W-:Y:S01]  /*0c90*/  IMAD.MOV R9, RZ, RZ, -R4 ;  /* 0x000000ffff097224 */ /* 0x000fe200078e0a04 */
[----:B------:R-:W-:Y:S01]  /*0ca0*/  IABS R24, R21 ;  /* 0x0000001500187213 */ /* 0x000fe20000000000 */
[----:B------:R-:W-:Y:S01]  /*0cb0*/  @!P3 IMAD.MOV R20, RZ, RZ, -R20 ;  /* 0x000000ffff14b224 */ /* 0x000fe200078e0a14 */
[----:B------:R-:W-:Y:S01]  /*0cc0*/  @!P2 LOP3.LUT R20, RZ, R68, RZ, 0x33, !PT ;  /* 0x00000044ff14a212 */ /* 0x000fe200078e33ff */
[----:B------:R-:W-:Y:S01]  /*0cd0*/  IMAD R10, R3, R9, R10 ;  /* 0x00000009030a7224 */ /* 0x000fe200078e020a */
[----:B------:R-:W-:Y:S01]  /*0ce0*/  ISETP.GE.AND P2, PT, R17, RZ, PT ;  /* 0x000000ff1100720c */ /* 0x000fe20003f46270 */
[----:B------:R-:W-:Y:S01]  /*0cf0*/  @!P4 IMAD.IADD R8, R8, 0x1, -R3 ;  /* 0x000000010808c824 */ /* 0x000fe200078e0a03 */
[----:B------:R-:W-:Y:S01]  /*0d00*/  ISETP.GE.AND P4, PT, R7, RZ, PT ;  /* 0x000000ff0700720c */ /* 0x000fe20003f86270 */
[----:B------:R-:W-:Y:S01]  /*0d10*/  IMAD.HI.U32 R11, R5, R22, RZ ;  /* 0x00000016050b7227 */ /* 0x000fe200078e00ff */
[----:B------:R-:W-:-:S02]  /*0d20*/  LOP3.LUT R25, R7, 0x40, RZ, 0xfc, !PT ;  /* 0x0000004007197812 */ /* 0x000fc400078efcff */
[----:B------:R-:W-:Y:S01]  /*0d30*/  LOP3.LUT R29, R7, 0x44, RZ, 0xfc, !PT ;  /* 0x00000044071d7812 */ /* 0x000fe200078efcff */
[--C-:B------:R-:W-:Y:S01]  /*0d40*/  @!P5 IMAD.IADD R6, R6, 0x1, -R3.reuse ;  /* 0x000000010606d824 */ /* 0x100fe200078e0a03 */
[C---:B------:R-:W-:Y:S01]  /*0d50*/  ISETP.GT.U32.AND P5, PT, R3.reuse, R10, PT ;  /* 0x0000000a0300720c */ /* 0x040fe20003fa4070 */
[----:B------:R-:W-:Y:S01]  /*0d60*/  @!P6 IMAD.IADD R18, R18, 0x1, -R3 ;  /* 0x000000011212e824 */ /* 0x000fe200078e0a03 */
[----:B------:R-:W-:Y:S01]  /*0d70*/  ISETP.GT.U32.AND P6, PT, R3, R8, PT ;  /* 0x000000080300720c */ /* 0x000fe20003fc4070 */
[----:B------:R-:W-:Y:S01]  /*0d80*/  IMAD.HI.U32 R4, R5, R12, RZ ;  /* 0x0000000c05047227 */ /* 0x000fe200078e00ff */
[----:B------:R-:W-:Y:S02]  /*0d90*/  ISETP.GT.U32.AND P3, PT, R3, R6, PT ;  /* 0x000000060300720c */ /* 0x000fe40003f64070 */
[----:B------:R-:W-:Y:S01]  /*0da0*/  IABS R34, R25 ;  /* 0x0000001900227213 */ /* 0x000fe20000000000 */
[----:B------:R-:W-:Y:S01]  /*0db0*/  IMAD.MOV R11, RZ, RZ, -R11 ;  /* 0x000000ffff0b7224 */ /* 0x000fe200078e0a0b */
[----:B------:R-:W-:Y:S01]  /*0dc0*/  IABS R36, R29 ;  /* 0x0000001d00247213 */ /* 0x000fe20000000000 */
[----:B------:R-:W-:Y:S01]  /*0dd0*/  IMAD.HI.U32 R9, R5, R16, RZ ;  /* 0x0000001005097227 */ /* 0x000fe200078e00ff */
[----:B------:R-:W-:-:S02]  /*0de0*/  LOP3.LUT R39, R7, 0x50, RZ, 0xfc, !PT ;  /* 0x0000005007277812 */ /* 0x000fc400078efcff */
[----:B------:R-:W-:Y:S01]  /*0df0*/  LOP3.LUT R41, R7, 0x54, RZ, 0xfc, !PT ;  /* 0x0000005407297812 */ /* 0x000fe200078efcff */
[----:B------:R-:W-:Y:S01]  /*0e00*/  IMAD.MOV R4, RZ, RZ, -R4 ;  /* 0x000000ffff047224 */ /* 0x000fe200078e0a04 */
[----:B------:R-:W-:Y:S01]  /*0e10*/  IABS R38, R39 ;  /* 0x0000002700267213 */ /* 0x000fe20000000000 */
[----:B------:R-:W-:Y:S01]  /*0e20*/  IMAD R17, R3, R11, R22 ;  /* 0x0000000b03117224 */ /* 0x000fe200078e0216 */
[----:B------:R-:W-:Y:S01]  /*0e30*/  LOP3.LUT R11, R7, 0x18, RZ, 0xfc, !PT ;  /* 0x00000018070b7812 */ /* 0x000fe200078efcff */
[----:B------:R-:W-:Y:S01]  /*0e40*/  IMAD.MOV R9, RZ, RZ, -R9 ;  /* 0x000000ffff097224 */ /* 0x000fe200078e0a09 */
[----:B------:R-:W-:Y:S01]  /*0e50*/  IABS R40, R41 ;  /* 0x0000002900287213 */ /* 0x000fe20000000000 */
[----:B------:R-:W-:Y:S01]  /*0e60*/  IMAD R12, R3, R4, R12 ;  /* 0x00000004030c7224 */ /* 0x000fe200078e020c */
[----:B------:R-:W-:Y:S01]  /*0e70*/  IABS R22, R11 ;  /* 0x0000000b00167213 */ /* 0x000fe20000000000 */
[--C-:B------:R-:W-:Y:S01]  /*0e80*/  @!P5 IMAD.IADD R10, R10, 0x1, -R3.reuse ;  /* 0x000000010a0ad824 */ /* 0x100fe200078e0a03 */
[----:B------:R-:W-:Y:S01]  /*0e90*/  LOP3.LUT R49, R7, 0xc8, RZ, 0xfc, !PT ;  /* 0x000000c807317812 */ /* 0x000fe200078efcff */
[--C-:B------:R-:W-:Y:S01]  /*0ea0*/  @!P6 IMAD.IADD R8, R8, 0x1, -R3.reuse ;  /* 0x000000010808e824 */ /* 0x100fe200078e0a03 */
[C---:B------:R-:W-:Y:S01]  /*0eb0*/  ISETP.GT.U32.AND P6, PT, R3.reuse, R17, PT ;  /* 0x000000110300720c */ /* 0x040fe20003fc4070 */
[C---:B------:R-:W-:Y:S01]  /*0ec0*/  IMAD R16, R3.reuse, R9, R16 ;  /* 0x0000000903107224 */ /* 0x040fe200078e0210 */
[C---:B------:R-:W-:Y:S01]  /*0ed0*/  ISETP.GT.U32.AND P5, PT, R3.reuse, R12, PT ;  /* 0x0000000c0300720c */ /* 0x040fe20003fa4070 */
[----:B------:R-:W-:Y:S01]  /*0ee0*/  @!P3 IMAD.IADD R6, R6, 0x1, -R3 ;  /* 0x000000010606b824 */ /* 0x000fe200078e0a03 */
[----:B------:R-:W-:Y:S01]  /*0ef0*/  ISETP.GT.U32.AND P3, PT, R3, R10, PT ;  /* 0x0000000a0300720c */ /* 0x000fe20003f64070 */
[----:B------:R-:W-:Y:S01]  /*0f00*/  IMAD.MOV.U32 R4, RZ, RZ, R18 ;  /* 0x000000ffff047224 */ /* 0x000fe200078e0012 */
[----:B------:R-:W-:Y:S01]  /*0f10*/  IABS R84, R49 ;  /* 0x0000003100547213 */ /* 0x000fe20000000000 */
[----:B------:R-:W-:Y:S01]  /*0f20*/  IMAD.HI.U32 R9, R5, R22, RZ ;  /* 0x0000001605097227 */ /* 0x000fe200078e00ff */
[----:B------:R-:W-:-:S02]  /*0f30*/  LOP3.LUT R55, R7, 0xd4, RZ, 0xfc, !PT ;  /* 0x000000d407377812 */ /* 0x000fc400078efcff */
[----:B------:R-:W-:Y:S01]  /*0f40*/  LOP3.LUT R51, R7, 0xcc, RZ, 0xfc, !PT ;  /* 0x000000cc07337812 */ /* 0x000fe200078efcff */
[----:B------:R-:W-:Y:S01]  /*0f50*/  @!P2 IMAD.MOV R4, RZ, RZ, -R4 ;  /* 0x000000ffff04a224 */ /* 0x000fe200078e0a04 */
[----:B------:R-:W-:Y:S01]  /*0f60*/  ISETP.GT.U32.AND P2, PT, R3, R16, PT ;  /* 0x000000100300720c */ /* 0x000fe20003f44070 */
[----:B------:R-:W-:Y:S01]  /*0f70*/  IMAD.MOV R18, RZ, RZ, -R9 ;  /* 0x000000ffff127224 */ /* 0x000fe200078e0a09 */
[----:B------:R-:W-:Y:S01]  /*0f80*/  IABS R90, R55 ;  /* 0x00000037005a7213 */ /* 0x000fe20000000000 */
[--C-:B------:R-:W-:Y:S01]  /*0f90*/  @!P6 IMAD.IADD R17, R17, 0x1, -R3.reuse ;  /* 0x000000011111e824 */ /* 0x100fe200078e0a03 */
[----:B------:R-:W-:Y:S01]  /*0fa0*/  IABS R86, R51 ;  /* 0x0000003300567213 */ /* 0x000fe20000000000 */
[--C-:B------:R-:W-:Y:S01]  /*0fb0*/  @!P3 IMAD.IADD R10, R10, 0x1, -R3.reuse ;  /* 0x000000010a0ab824 */ /* 0x100fe200078e0a03 */
[----:B------:R-:W-:Y:S01]  /*0fc0*/  ISETP.GE.AND P3, PT, R15, RZ, PT ;  /* 0x000000ff0f00720c */ /* 0x000fe20003f66270 */
[--C-:B------:R-:W-:Y:S01]  /*0fd0*/  @!P5 IMAD.IADD R12, R12, 0x1, -R3.reuse ;  /* 0x000000010c0cd824 */ /* 0x100fe200078e0a03 */
[----:B------:R-:W-:Y:S01]  /*0fe0*/  ISETP.GE.AND P5, PT, R19, RZ, PT ;  /* 0x000000ff1300720c */ /* 0x000fe20003fa6270 */
[----:B------:R-:W-:Y:S01]  /*0ff0*/  IMAD R18, R3, R18, R22 ;  /* 0x0000001203127224 */ /* 0x000fe200078e0216 */
[----:B------:R-:W-:Y:S01]  /*1000*/  LOP3.LUT R15, R7, 0x24, RZ, 0xfc, !PT ;  /* 0x00000024070f7812 */ /* 0x000fe200078efcff */
[----:B------:R-:W-:Y:S01]  /*1010*/  @!P1 IMAD.MOV R8, RZ, RZ, -R8 ;  /* 0x000000ffff089224 */ /* 0x000fe200078e0a08 */
[C---:B------:R-:W-:Y:S01]  /*1020*/  ISETP.GT.U32.AND P1, PT, R3.reuse, R17, PT ;  /* 0x000000110300720c */ /* 0x040fe20003f24070 */
[----:B------:R-:W-:Y:S01]  /*1030*/  @!P2 IMAD.IADD R16, R16, 0x1, -R3 ;  /* 0x000000011010a824 */ /* 0x000fe200078e0a03 */
[C---:B------:R-:W-:Y:S01]  /*1040*/  ISETP.GT.U32.AND P2, PT, R3.reuse, R12, PT ;  /* 0x0000000c0300720c */ /* 0x040fe20003f44070 */
[----:B------:R-:W-:Y:S01]  /*1050*/  @!P0 IMAD.MOV R10, RZ, RZ, -R10 ;  /* 0x000000ffff0a8224 */ /* 0x000fe200078e0a0a */
[----:B------:R-:W-:Y:S01]  /*1060*/  ISETP.GT.U32.AND P0, PT, R3, R18, PT ;  /* 0x000000120300720c */ /* 0x000fe20003f04070 */
[----:B------:R-:W-:Y:S01]  /*1070*/  @!P4 IMAD.MOV R6, RZ, RZ, -R6 ;  /* 0x000000ffff06c224 */ /* 0x000fe200078e0a06 */
[----:B------:R-:W-:Y:S01]  /*1080*/  ISETP.GE.AND P4, PT, R13, RZ, PT ;  /* 0x000000ff0d00720c */ /* 0x000fe20003f86270 */
[----:B------:R-:W-:Y:S01]  /*1090*/  IMAD.HI.U32 R9, R5, R24, RZ ;  /* 0x0000001805097227 */ /* 0x000fe200078e00ff */
[----:B------:R-:W-:-:S02]  /*10a0*/  ISETP.GT.U32.AND P6, PT, R3, R16, PT ;  /* 0x000000100300720c */ /* 0x000fc40003fc4070 */
[C---:B------:R-:W-:Y:S01]  /*10b0*/  LOP3.LUT R13, R7.reuse, 0x20, RZ, 0xfc, !PT ;  /* 0x00000020070d7812 */ /* 0x040fe200078efcff */
[----:B------:R-:W-:Y:S01]  /*10c0*/  IMAD.MOV R9, RZ, RZ, -R9 ;  /* 0x000000ffff097224 */ /* 0x000fe200078e0a09 */
[----:B------:R-:W-:Y:S01]  /*10d0*/  LOP3.LUT R53, R7, 0xd0, RZ, 0xfc, !PT ;  /* 0x000000d007357812 */ /* 0x000fe200078efcff */
[--C-:B------:R-:W-:Y:S01]  /*10e0*/  @!P1 IMAD.IADD R17, R17, 0x1, -R3.reuse ;  /* 0x0000000111119824 */ /* 0x100fe200078e0a03 */
[----:B------:R-:W-:Y:S01]  /*10f0*/  IABS R22, R13 ;  /* 0x0000000d00167213 */ /* 0x000fe20000000000 */
[----:B------:R-:W-:Y:S01]  /*1100*/  IMAD R19, R3, R9, R24 ;  /* 0x0000000903137224 */ /* 0x000fe200078e0218 */
[----:B------:R-:W-:Y:S01]  /*1110*/  ISETP.GE.AND P1, PT, R21, RZ, PT ;  /* 0x000000ff1500720c */ /* 0x000fe20003f26270 */
[--C-:B------:R-:W-:Y:S01]  /*1120*/  @!P2 IMAD.IADD R12, R12, 0x1, -R3.reuse ;  /* 0x000000010c0ca824 */ /* 0x100fe200078e0a03 */
[----:B------:R-:W-:Y:S01]  /*1130*/  LOP3.LUT R21, R7, 0x28, RZ, 0xfc, !PT ;  /* 0x0000002807157812 */ /* 0x000fe200078efcff */
[----:B------:R-:W-:Y:S01]  /*1140*/  @!P0 IMAD.IADD R18, R18, 0x1, -R3 ;  /* 0x0000000112128824 */ /* 0x000fe200078e0a03 */
[----:B------:R-:W-:Y:S01]  /*1150*/  IABS R24, R15 ;  /* 0x0000000f00187213 */ /* 0x000fe20000000000 */
[----:B------:R-:W-:Y:S01]  /*1160*/  IMAD.HI.U32 R9, R5, R22, RZ ;  /* 0x0000001605097227 */ /* 0x000fe200078e00ff */
[----:B------:R-:W-:-:S02]  /*1170*/  IABS R26, R21 ;  /* 0x00000015001a7213 */ /* 0x000fc40000000000 */
[----:B------:R-:W-:Y:S01]  /*1180*/  ISETP.GE.AND P2, PT, R11, RZ, PT ;  /* 0x000000ff0b00720c */ /* 0x000fe20003f46270 */
[----:B------:R-:W-:Y:S01]  /*1190*/  @!P6 IMAD.IADD R16, R16, 0x1, -R3 ;  /* 0x000000011010e824 */ /* 0x000fe200078e0a03 */
[C---:B------:R-:W-:Y:S01]  /*11a0*/  ISETP.GT.U32.AND P6, PT, R3.reuse, R19, PT ;  /* 0x000000130300720c */ /* 0x040fe20003fc4070 */
[----:B------:R-:W-:Y:S01]  /*11b0*/  @!P4 IMAD.MOV R12, RZ, RZ, -R12 ;  /* 0x000000ffff0cc224 */ /* 0x000fe200078e0a0c */
[----:B------:R-:W-:Y:S01]  /*11c0*/  ISETP.GT.U32.AND P4, PT, R3, R18, PT ;  /* 0x000000120300720c */ /* 0x000fe20003f84070 */
[----:B------:R-:W-:Y:S01]  /*11d0*/  IMAD.MOV R9, RZ, RZ, -R9 ;  /* 0x000000ffff097224 */ /* 0x000fe200078e0a09 */
[----:B------:R-:W-:Y:S01]  /*11e0*/  ISETP.GE.AND P0, PT, R13, RZ, PT ;  /* 0x000000ff0d00720c */ /* 0x000fe20003f06270 */
[----:B------:R-:W-:Y:S01]  /*11f0*/  IMAD.HI.U32 R11, R5, R24, RZ ;  /* 0x00000018050b7227 */ /* 0x000fe200078e00ff */
[----:B------:R-:W-:Y:S02]  /*1200*/  LOP3.LUT R65, R7, 0xdc, RZ, 0xfc, !PT ;  /* 0x000000dc07417812 */ /* 0x000fe400078efcff */
[----:B------:R-:W-:Y:S01]  /*1210*/  IABS R88, R53 ;  /* 0x0000003500587213 */ /* 0x000fe20000000000 */
[----:B------:R-:W-:Y:S01]  /*1220*/  IMAD R22, R3, R9, R22 ;  /* 0x0000000903167224 */ /* 0x000fe200078e0216 */
[----:B------:R-:W-:Y:S01]  /*1230*/  IABS R94, R65 ;  /* 0x00000041005e7213 */ /* 0x000fe20000000000 */
[----:B------:R-:W-:Y:S01]  /*1240*/  IMAD.HI.U32 R9, R5, R26, RZ ;  /* 0x0000001a05097227 */ /* 0x000fe200078e00ff */
[----:B------:R-:W-:-:S02]  /*1250*/  LOP3.LUT R73, R7, 0xe0, RZ, 0xfc, !PT ;  /* 0x000000e007497812 */ /* 0x000fc400078efcff */
[----:B------:R-:W-:Y:S01]  /*1260*/  LOP3.LUT R75, R7, 0xe4, RZ, 0xfc, !PT ;  /* 0x000000e4074b7812 */ /* 0x000fe200078efcff */
[----:B------:R-:W-:Y:S01]  /*1270*/  IMAD.MOV R11, RZ, RZ, -R11 ;  /* 0x000000ffff0b7224 */ /* 0x000fe200078e0a0b */
[----:B------:R-:W-:Y:S01]  /*1280*/  IABS R96, R73 ;  /* 0x0000004900607213 */ /* 0x000fe20000000000 */
[----:B------:R-:W-:Y:S01]  /*1290*/  IMAD.MOV R9, RZ, RZ, -R9 ;  /* 0x000000ffff097224 */ /* 0x000fe200078e0a09 */
[----:B------:R-:W-:Y:S01]  /*12a0*/  IABS R98, R75 ;  /* 0x0000004b00627213 */ /* 0x000fe20000000000 */
[----:B------:R-:W-:Y:S01]  /*12b0*/  IMAD R23, R3, R11, R24 ;  /* 0x0000000b03177224 */ /* 0x000fe200078e0218 */
[----:B------:R-:W-:Y:S01]  /*12c0*/  LOP3.LUT R11, R7, 0x2c, RZ, 0xfc, !PT ;  /* 0x0000002c070b7812 */ /* 0x000fe200078efcff */
[--C-:B------:R-:W-:Y:S01]  /*12d0*/  @!P6 IMAD.IADD R19, R19, 0x1, -R3.reuse ;  /* 0x000000011313e824 */ /* 0x100fe200078e0a03 */
[----:B------:R-:W-:Y:S01]  /*12e0*/  LOP3.LUT R77, R7, 0xf4, RZ, 0xfc, !PT ;  /* 0x000000f4074d7812 */ /* 0x000fe200078efcff */
[----:B------:R-:W-:Y:S01]  /*12f0*/  @!P4 IMAD.IADD R18, R18, 0x1, -R3 ;  /* 0x000000011212c824 */ /* 0x000fe200078e0a03 */
[C---:B------:R-:W-:Y:S01]  /*1300*/  ISETP.GT.U32.AND P4, PT, R3.reuse, R23, PT ;  /* 0x000000170300720c */ /* 0x040fe20003f84070 */
[C---:B------:R-:W-:Y:S01]  /*1310*/  IMAD R24, R3.reuse, R9, R26 ;  /* 0x0000000903187224 */ /* 0x040fe200078e021a */
[C---:B------:R-:W-:Y:S01]  /*1320*/  ISETP.GT.U32.AND P6, PT, R3.reuse, R19, PT ;  /* 0x000000130300720c */ /* 0x040fe20003fc4070 */
[----:B------:R-:W-:Y:S01]  /*1330*/  @!P2 IMAD.MOV R18, RZ, RZ, -R18 ;  /* 0x000000ffff12a224 */ /* 0x000fe200078e0a12 */
[----:B------:R-:W-:Y:S01]  /*1340*/  IABS R26, R11 ;  /* 0x0000000b001a7213 */ /* 0x000fe20000000000 */
[----:B------:R-:W-:Y:S01]  /*1350*/  @!P3 IMAD.MOV R16, RZ, RZ, -R16 ;  /* 0x000000ffff10b224 */ /* 0x000fe200078e0a10 */
[C---:B------:R-:W-:Y:S01]  /*1360*/  ISETP.GT.U32.AND P2, PT, R3.reuse, R24, PT ;  /* 0x000000180300720c */ /* 0x040fe20003f44070 */
[----:B------:R-:W-:Y:S01]  /*1370*/  @!P5 IMAD.MOV R17, RZ, RZ, -R17 ;  /* 0x000000ffff11d224 */ /* 0x000fe200078e0a11 */
[----:B------:R-:W-:Y:S01]  /*1380*/  ISETP.GT.U32.AND P3, PT, R3, R22, PT ;  /* 0x000000160300720c */ /* 0x000fe20003f64070 */
[----:B------:R-:W-:Y:S01]  /*1390*/  IMAD.HI.U32 R9, R5, R26, RZ ;  /* 0x0000001a05097227 */ /* 0x000fe200078e00ff */
[----:B------:R-:W-:-:S02]  /*13a0*/  ISETP.GE.AND P5, PT, R15, RZ, PT ;  /* 0x000000ff0f00720c */ /* 0x000fc40003fa6270 */
[----:B------:R-:W-:Y:S01]  /*13b0*/  LOP3.LUT R15, R7, 0x30, RZ, 0xfc, !PT ;  /* 0x00000030070f7812 */ /* 0x000fe200078efcff */
[--C-:B------:R-:W-:Y:S01]  /*13c0*/  @!P4 IMAD.IADD R23, R23, 0x1, -R3.reuse ;  /* 0x000000011717c824 */ /* 0x100fe200078e0a03 */
[----:B------:R-:W-:Y:S01]  /*13d0*/  LOP3.LUT R71, R7, 0xf8, RZ, 0xfc, !PT ;  /* 0x000000f807477812 */ /* 0x000fe200078efcff */
[----:B------:R-:W-:Y:S01]  /*13e0*/  @!P6 IMAD.IADD R19, R19, 0x1, -R3 ;  /* 0x000000011313e824 */ /* 0x000fe200078e0a03 */
[----:B------:R-:W-:Y:S01]  /*13f0*/  IABS R28, R15 ;  /* 0x0000000f001c7213 */ /* 0x000fe20000000000 */
[----:B------:R-:W-:Y:S01]  /*1400*/  IMAD.MOV R9, RZ, RZ, -R9 ;  /* 0x000000ffff097224 */ /* 0x000fe200078e0a09 */
[----:B------:R-:W-:Y:S01]  /*1410*/  ISETP.GE.AND P6, PT, R21, RZ, PT ;  /* 0x000000ff1500720c */ /* 0x000fe20003fc6270 */
[----:B------:R-:W-:Y:S01]  /*1420*/  @!P2 IMAD.IADD R24, R24, 0x1, -R3 ;  /* 0x000000011818a824 */ /* 0x000fe200078e0a03 */
[----:B------:R-:W-:Y:S01]  /*1430*/  ISETP.GT.U32.AND P4, PT, R3, R23, PT ;  /* 0x000000170300720c */ /* 0x000fe20003f84070 */
[----:B------:R-:W-:Y:S01]  /*1440*/  @!P1 IMAD.MOV R19, RZ, RZ, -R19 ;  /* 0x000000ffff139224 */ /* 0x000fe200078e0a13 */
[----:B------:R-:W-:Y:S01]  /*1450*/  ISETP.GE.AND P1, PT, R11, RZ, PT ;  /* 0x000000ff0b00720c */ /* 0x000fe20003f26270 */
[----:B------:R-:W-:Y:S01]  /*1460*/  IMAD.HI.U32 R11, R5, R28, RZ ;  /* 0x0000001c050b7227 */ /* 0x000fe200078e00ff */
[----:B------:R-:W-:-:S02]  /*1470*/  ISETP.GT.U32.AND P2, PT, R3, R24, PT ;  /* 0x000000180300720c */ /* 0x000fc40003f44070 */
[----:B------:R-:W-:Y:S01]  /*1480*/  LOP3.LUT R21, R7, 0x34, RZ, 0xfc, !PT ;  /* 0x0000003407157812 */ /* 0x000fe200078efcff */
[----:B------:R-:W-:Y:S01]  /*1490*/  @!P3 IMAD.IADD R22, R22, 0x1, -R3 ;  /* 0x000000011616b824 */ /* 0x000fe200078e0a03 */
[----:B------:R-:W-:Y:S01]  /*14a0*/  IABS R106, R77 ;  /* 0x0000004d006a7213 */ /* 0x000fe20000000000 */
[----:B------:R-:W-:Y:S01]  /*14b0*/  IMAD.MOV R11, RZ, RZ, -R11 ;  /* 0x000000ffff0b7224 */ /* 0x000fe200078e0a0b */
[----:B------:R-:W-:Y:S01]  /*14c0*/  IABS R30, R21 ;  /* 0x00000015001e7213 */ /* 0x000fe20000000000 */
[C---:B------:R-:W-:Y:S01]  /*14d0*/  IMAD R26, R3.reuse, R9, R26 ;  /* 0x00000009031a7224 */ /* 0x040fe200078e021a */
[C---:B------:R-:W-:Y:S01]  /*14e0*/  ISETP.GT.U32.AND P3, PT, R3.reuse, R22, PT ;  /* 0x000000160300720c */ /* 0x040fe20003f64070 */
[----:B------:R-:W-:Y:S01]  /*14f0*/  IMAD R27, R3, R11, R28 ;  /* 0x0000000b031b7224 */ /* 0x000fe200078e021c */
[----:B------:R-:W-:Y:S01]  /*1500*/  LOP3.LUT R9, R7, 0x38, RZ, 0xfc, !PT ;  /* 0x0000003807097812 */ /* 0x000fe200078efcff */
[----:B------:R-:W-:Y:S01]  /*1510*/  IMAD.HI.U32 R13, R5, R30, RZ ;  /* 0x0000001e050d7227 */ /* 0x000fe200078e00ff */
[----:B------:R-:W-:-:S02]  /*1520*/  IABS R108, R71 ;  /* 0x00000047006c7213 */ /* 0x000fc40000000000 */
[----:B------:R-:W-:Y:S01]  /*1530*/  IABS R28, R9 ;  /* 0x00000009001c7213 */ /* 0x000fe20000000000 */
[--C-:B------:R-:W-:Y:S01]  /*1540*/  @!P2 IMAD.IADD R24, R24, 0x1, -R3.reuse ;  /* 0x000000011818a824 */ /* 0x100fe200078e0a03 */
[----:B------:R-:W-:Y:S01]  /*1550*/  ISETP.GT.U32.AND P2, PT, R3, R27, PT ;  /* 0x0000001b0300720c */ /* 0x000fe20003f44070 */
[----:B------:R-:W-:Y:S01]  /*1560*/  @!P4 IMAD.IADD R23, R23, 0x1, -R3 ;  /* 0x000000011717c824 */ /* 0x000fe200078e0a03 */
[----:B------:R-:W-:Y:S01]  /*1570*/  ISETP.GE.AND P4, PT, R21, RZ, PT ;  /* 0x000000ff1500720c */ /* 0x000fe20003f86270 */
[----:B------:R-:W-:Y:S01]  /*1580*/  IMAD.MOV R13, RZ, RZ, -R13 ;  /* 0x000000ffff0d7224 */ /* 0x000fe200078e0a0d */
[----:B------:R-:W-:Y:S01]  /*1590*/  LOP3.LUT R21, R7, 0x3c, RZ, 0xfc, !PT ;  /* 0x0000003c07157812 */ /* 0x000fe200078efcff */
[----:B------:R-:W-:Y:S01]  /*15a0*/  @!P3 IMAD.IADD R22, R22, 0x1, -R3 ;  /* 0x000000011616b824 */ /* 0x000fe200078e0a03 */
[----:B------:R-:W-:Y:S01]  /*15b0*/  ISETP.GE.AND P3, PT, R15, RZ, PT ;  /* 0x000000ff0f00720c */ /* 0x000fe20003f66270 */
[C---:B------:R-:W-:Y:S01]  /*15c0*/  IMAD R30, R3.reuse, R13, R30 ;  /* 0x0000000d031e7224 */ /* 0x040fe200078e021e */
[----:B------:R-:W-:Y:S01]  /*15d0*/  IABS R32, R21 ;  /* 0x0000001500207213 */ /* 0x000fe20000000000 */
[----:B------:R-:W-:Y:S01]  /*15e0*/  @!P0 IMAD.MOV R22, RZ, RZ, -R22 ;  /* 0x000000ffff168224 */ /* 0x000fe200078e0a16 */
[----:B------:R-:W-:Y:S01]  /*15f0*/  ISETP.GT.U32.AND P0, PT, R3, R26, PT ;  /* 0x0000001a0300720c */ /* 0x000fe20003f04070 */
[----:B------:R-:W-:Y:S01]  /*1600*/  @!P5 IMAD.MOV R23, RZ, RZ, -R23 ;  /* 0x000000ffff17d224 */ /* 0x000fe200078e0a17 */
[----:B------:R-:W-:Y:S01]  /*1610*/  ISETP.GE.AND P5, PT, R9, RZ, PT ;  /* 0x000000ff0900720c */ /* 0x000fe20003fa6270 */
[----:B------:R-:W-:-:S02]  /*1620*/  @!P2 IMAD.IADD R27, R27, 0x1, -R3 ;  /* 0x000000011b1ba824 */ /* 0x000fc400078e0a03 */
[----:B------:R-:W-:-:S03]  /*1630*/  IMAD.HI.U32 R9, R5, R28, RZ ;  /* 0x0000001c05097227 */ /* 0x000fc600078e00ff */
[C---:B------:R-:W-:Y:S01]  /*1640*/  ISETP.GT.U32.AND P2, PT, R3.reuse, R27, PT ;  /* 0x0000001b0300720c */ /* 0x040fe20003f44070 */
[----:B------:R-:W-:Y:S01]  /*1650*/  @!P6 IMAD.MOV R24, RZ, RZ, -R24 ;  /* 0x000000ffff18e224 */ /* 0x000fe200078e0a18 */
[----:B------:R-:W-:Y:S01]  /*1660*/  ISETP.GT.U32.AND P6, PT, R3, R30, PT ;  /* 0x0000001e0300720c */ /* 0x000fe20003fc4070 */
[----:B------:R-:W-:-:S04]  /*1670*/  IMAD.HI.U32 R11, R5, R32, RZ ;  /* 0x00000020050b7227 */ /* 0x000fc800078e00ff */
[----:B------:R-:W-:Y:S02]  /*1680*/  IMAD.MOV R9, RZ, RZ, -R9 ;  /* 0x000000ffff097224 */ /* 0x000fe400078e0a09 */
[----:B------:R-:W-:Y:S02]  /*1690*/  @!P0 IMAD.IADD R26, R26, 0x1, -R3 ;  /* 0x000000011a1a8824 */ /* 0x000fe400078e0a03 */
[----:B------:R-:W-:Y:S02]  /*16a0*/  IMAD.MOV R11, RZ, RZ, -R11 ;  /* 0x000000ffff0b7224 */ /* 0x000fe400078e0a0b */
[C---:B------:R-:W-:Y:S01]  /*16b0*/  IMAD R31, R3.reuse, R9, R28 ;  /* 0x00000009031f7224 */ /* 0x040fe200078e021c */
[C---:B------:R-:W-:Y:S01]  /*16c0*/  ISETP.GT.U32.AND P0, PT, R3.reuse, R26, PT ;  /* 0x0000001a0300720c */ /* 0x040fe20003f04070 */
[----:B------:R-:W-:Y:S02]  /*16d0*/  IMAD R32, R3, R11, R32 ;  /* 0x0000000b03207224 */ /* 0x000fe400078e0220 */
[----:B------:R-:W-:Y:S01]  /*16e0*/  @!P2 IMAD.IADD R27, R27, 0x1, -R3 ;  /* 0x000000011b1ba824 */ /* 0x000fe200078e0a03 */
[----:B------:R-:W-:Y:S01]  /*16f0*/  ISETP.GT.U32.AND P2, PT, R3, R31, PT ;  /* 0x0000001f0300720c */ /* 0x000fe20003f44070 */
[----:B------:R-:W-:-:S04]  /*1700*/  IMAD.HI.U32 R13, R5, R34, RZ ;  /* 0x00000022050d7227 */ /* 0x000fc800078e00ff */
[----:B------:R-:W-:-:S04]  /*1710*/  IMAD.HI.U32 R15, R5, R36, RZ ;  /* 0x00000024050f7227 */ /* 0x000fc800078e00ff */
[----:B------:R-:W-:Y:S01]  /*1720*/  @!P6 IMAD.IADD R30, R30, 0x1, -R3 ;  /* 0x000000011e1ee824 */ /* 0x000fe200078e0a03 */
[C---:B------:R-:W-:Y:S01]  /*1730*/  ISETP.GT.U32.AND P6, PT, R3.reuse, R32, PT ;  /* 0x000000200300720c */ /* 0x040fe20003fc4070 */
[----:B------:R-:W-:Y:S02]  /*1740*/  IMAD.MOV R13, RZ, RZ, -R13 ;  /* 0x000000ffff0d7224 */ /* 0x000fe400078e0a0d */
[----:B------:R-:W-:Y:S02]  /*1750*/  IMAD.MOV R15, RZ, RZ, -R15 ;  /* 0x000000ffff0f7224 */ /* 0x000fe400078e0a0f */
[C---:B------:R-:W-:Y:S02]  /*1760*/  IMAD R33, R3.reuse, R13, R34 ;  /* 0x0000000d03217224 */ /* 0x040fe400078e0222 */
[----:B------:R-:W-:Y:S01]  /*1770*/  IMAD R34, R3, R15, R36 ;  /* 0x0000000f03227224 */ /* 0x000fe200078e0224 */
[----:B------:R-:W-:Y:S01]  /*1780*/  LOP3.LUT R15, R7, 0x48, RZ, 0xfc, !PT ;  /* 0x00000048070f7812 */ /* 0x000fe200078efcff */
[--C-:B------:R-:W-:Y:S01]  /*1790*/  @!P0 IMAD.IADD R26, R26, 0x1, -R3.reuse ;  /* 0x000000011a1a8824 */ /* 0x100fe200078e0a03 */
[----:B------:R-:W-:Y:S01]  /*17a0*/  ISETP.GE.AND P0, PT, R21, RZ, PT ;  /* 0x000000ff1500720c */ /* 0x000fe20003f06270 */
[--C-:B------:R-:W-:Y:S01]  /*17b0*/  @!P2 IMAD.IADD R31, R31, 0x1, -R3.reuse ;  /* 0x000000011f1fa824 */ /* 0x100fe200078e0a03 */
[----:B------:R-:W-:Y:S01]  /*17c0*/  LOP3.LUT R21, R7, 0x4c, RZ, 0xfc, !PT ;  /* 0x0000004c07157812 */ /* 0x000fe200078efcff */
[----:B------:R-:W-:Y:S01]  /*17d0*/  @!P6 IMAD.IADD R32, R32, 0x1, -R3 ;  /* 0x000000012020e824 */ /* 0x000fe200078e0a03 */
[----:B------:R-:W-:Y:S01]  /*17e0*/  IABS R28, R15 ;  /* 0x0000000f001c7213 */ /* 0x000fe20000000000 */
[----:B------:R-:W-:Y:S01]  /*17f0*/  @!P1 IMAD.MOV R26, RZ, RZ, -R26 ;  /* 0x000000ffff1a9224 */ /* 0x000fe200078e0a1a */
[----:B------:R-:W-:Y:S01]  /*1800*/  ISETP.GT.U32.AND P2, PT, R3, R30, PT ;  /* 0x0000001e0300720c */ /* 0x000fe20003f44070 */
[----:B------:R-:W-:Y:S01]  /*1810*/  @!P3 IMAD.MOV R27, RZ, RZ, -R27 ;  /* 0x000000ffff1bb224 */ /* 0x000fe200078e0a1b */
[----:B------:R-:W-:Y:S01]  /*1820*/  IABS R36, R21 ;  /* 0x0000001500247213 */ /* 0x000fe20000000000 */
[----:B------:R-:W-:Y:S01]  /*1830*/  IMAD.HI.U32 R9, R5, R28, RZ ;  /* 0x0000001c05097227 */ /* 0x000fe200078e00ff */
[----:B------:R-:W-:-:S02]  /*1840*/  ISETP.GT.U32.AND P1, PT, R3, R31, PT ;  /* 0x0000001f0300720c */ /* 0x000fc40003f24070 */
[----:B------:R-:W-:Y:S01]  /*1850*/  ISETP.GT.U32.AND P6, PT, R3, R32, PT ;  /* 0x000000200300720c */ /* 0x000fe20003fc4070 */
[----:B------:R-:W-:Y:S01]  /*1860*/  IMAD.HI.U32 R11, R5, R36, RZ ;  /* 0x00000024050b7227 */ /* 0x000fe200078e00ff */
[----:B------:R-:W-:-:S03]  /*1870*/  ISETP.GT.U32.AND P3, PT, R3, R33, PT ;  /* 0x000000210300720c */ /* 0x000fc60003f64070 */
[----:B------:R-:W-:Y:S02]  /*1880*/  IMAD.MOV R9, RZ, RZ, -R9 ;  /* 0x000000ffff097224 */ /* 0x000fe400078e0a09 */
[----:B------:R-:W-:Y:S02]  /*1890*/  IMAD.MOV R13, RZ, RZ, -R11 ;  /* 0x000000ffff0d7224 */ /* 0x000fe400078e0a0b */
[--C-:B------:R-:W-:Y:S01]  /*18a0*/  @!P2 IMAD.IADD R30, R30, 0x1, -R3.reuse ;  /* 0x000000011e1ea824 */ /* 0x100fe200078e0a03 */
[C---:B------:R-:W-:Y:S01]  /*18b0*/  ISETP.GT.U32.AND P2, PT, R3.reuse, R34, PT ;  /* 0x000000220300720c */ /* 0x040fe20003f44070 */
[C---:B------:R-:W-:Y:S02]  /*18c0*/  IMAD R35, R3.reuse, R9, R28 ;  /* 0x0000000903237224 */ /* 0x040fe400078e021c */
[----:B------:R-:W-:Y:S01]  /*18d0*/  IMAD R36, R3, R13, R36 ;  /* 0x0000000d03247224 */ /* 0x000fe200078e0224 */
[----:B------:R-:W-:Y:S01]  /*18e0*/  LOP3.LUT R13, R7, 0x58, RZ, 0xfc, !PT ;  /* 0x00000058070d7812 */ /* 0x000fe200078efcff */
[--C-:B------:R-:W-:Y:S01]  /*18f0*/  @!P1 IMAD.IADD R31, R31, 0x1, -R3.reuse ;  /* 0x000000011f1f9824 */ /* 0x100fe200078e0a03 */
[C---:B------:R-:W-:Y:S01]  /*1900*/  ISETP.GT.U32.AND P1, PT, R3.reuse, R35, PT ;  /* 0x000000230300720c */ /* 0x040fe20003f24070 */
[--C-:B------:R-:W-:Y:S01]  /*1910*/  @!P6 IMAD.IADD R32, R32, 0x1, -R3.reuse ;  /* 0x000000012020e824 */ /* 0x100fe200078e0a03 */
[----:B------:R-:W-:Y:S01]  /*1920*/  ISETP.GT.U32.AND P6, PT, R3, R36, PT ;  /* 0x000000240300720c */ /* 0x000fe20003fc4070 */
[--C-:B------:R-:W-:Y:S01]  /*1930*/  @!P3 IMAD.IADD R33, R33, 0x1, -R3.reuse ;  /* 0x000000012121b824 */ /* 0x100fe200078e0a03 */
[----:B------:R-:W-:Y:S01]  /*1940*/  ISETP.GE.AND P3, PT, R25, RZ, PT ;  /* 0x000000ff1900720c */ /* 0x000fe20003f66270 */
[----:B------:R-:W-:Y:S01]  /*1950*/  @!P4 IMAD.MOV R30, RZ, RZ, -R30 ;  /* 0x000000ffff1ec224 */ /* 0x000fe200078e0a1e */
[----:B------:R-:W-:Y:S01]  /*1960*/  LOP3.LUT R25, R7, 0x5c, RZ, 0xfc, !PT ;  /* 0x0000005c07197812 */ /* 0x000fe200078efcff */
[----:B------:R-:W-:Y:S01]  /*1970*/  @!P2 IMAD.IADD R34, R34, 0x1, -R3 ;  /* 0x000000012222a824 */ /* 0x000fe200078e0a03 */
[----:B------:R-:W-:Y:S01]  /*1980*/  IABS R28, R13 ;  /* 0x0000000d001c7213 */ /* 0x000fe20000000000 */
[----:B------:R-:W-:Y:S01]  /*1990*/  IMAD.HI.U32 R9, R5, R38, RZ ;  /* 0x0000002605097227 */ /* 0x000fe200078e00ff */
[----:B------:R-:W-:-:S02]  /*19a0*/  ISETP.GE.AND P2, PT, R29, RZ, PT ;  /* 0x000000ff1d00720c */ /* 0x000fc40003f46270 */
[----:B------:R-:W-:Y:S01]  /*19b0*/  ISETP.GT.U32.AND P4, PT, R3, R34, PT ;  /* 0x000000220300720c */ /* 0x000fe20003f84070 */
[----:B------:R-:W-:Y:S01]  /*19c0*/  @!P1 IMAD.IADD R35, R35, 0x1, -R3 ;  /* 0x0000000123239824 */ /* 0x000fe200078e0a03 */
[----:B------:R-:W-:Y:S01]  /*19d0*/  ISETP.GT.U32.AND P1, PT, R3, R33, PT ;  /* 0x000000210300720c */ /* 0x000fe20003f24070 */
[----:B------:R-:W-:Y:S01]  /*19e0*/  IMAD.HI.U32 R11, R5, R40, RZ ;  /* 0x00000028050b7227 */ /* 0x000fe200078e00ff */
[----:B------:R-:W-:-:S03]  /*19f0*/  LOP3.LUT R29, R7, 0x84, RZ, 0xfc, !PT ;  /* 0x00000084071d7812 */ /* 0x000fc600078efcff */
[----:B------:R-:W-:Y:S01]  /*1a00*/  @!P6 IMAD.IADD R36, R36, 0x1, -R3 ;  /* 0x000000012424e824 */ /* 0x000fe200078e0a03 */
[C---:B------:R-:W-:Y:S01]  /*1a10*/  ISETP.GT.U32.AND P6, PT, R3.reuse, R35, PT ;  /* 0x000000230300720c */ /* 0x040fe20003fc4070 */
[----:B------:R-:W-:Y:S01]  /*1a20*/  IMAD.MOV R9, RZ, RZ, -R9 ;  /* 0x000000ffff097224 */ /* 0x000fe200078e0a09 */
[----:B------:R-:W-:Y:S01]  /*1a30*/  IABS R54, R29 ;  /* 0x0000001d00367213 */ /* 0x000fe20000000000 */
[----:B------:R-:W-:Y:S02]  /*1a40*/  IMAD.MOV R11, RZ, RZ, -R11 ;  /* 0x000000ffff0b7224 */ /* 0x000fe400078e0a0b */
[----:B------:R-:W-:Y:S01]  /*1a50*/  @!P5 IMAD.MOV R31, RZ, RZ, -R31 ;  /* 0x000000ffff1fd224 */ /* 0x000fe200078e0a1f */
[C---:B------:R-:W-:Y:S01]  /*1a60*/  ISETP.GT.U32.AND P5, PT, R3.reuse, R36, PT ;  /* 0x000000240300720c */ /* 0x040fe20003fa4070 */
[C---:B------:R-:W-:Y:S02]  /*1a70*/  IMAD R37, R3.reuse, R9, R38 ;  /* 0x0000000903257224 */ /* 0x040fe400078e0226 */
[----:B------:R-:W-:Y:S01]  /*1a80*/  IMAD R38, R3, R11, R40 ;  /* 0x0000000b03267224 */ /* 0x000fe200078e0228 */
[----:B------:R-:W-:Y:S01]  /*1a90*/  IABS R40, R25 ;  /* 0x0000001900287213 */ /* 0x000fe20000000000 */
[--C-:B------:R-:W-:Y:S01]  /*1aa0*/  @!P1 IMAD.IADD R33, R33, 0x1, -R3.reuse ;  /* 0x0000000121219824 */ /* 0x100fe200078e0a03 */
[----:B------:R-:W-:Y:S01]  /*1ab0*/  ISETP.GE.AND P1, PT, R15, RZ, PT ;  /* 0x000000ff0f00720c */ /* 0x000fe20003f26270 */
[----:B------:R-:W-:Y:S01]  /*1ac0*/  @!P4 IMAD.IADD R34, R34, 0x1, -R3 ;  /* 0x000000012222c824 */ /* 0x000fe200078e0a03 */
[----:B------:R-:W-:Y:S01]  /*1ad0*/  ISETP.GT.U32.AND P4, PT, R3, R38, PT ;  /* 0x000000260300720c */ /* 0x000fe20003f84070 */
[----:B------:R-:W-:Y:S01]  /*1ae0*/  IMAD.HI.U32 R9, R5, R28, RZ ;  /* 0x0000001c05097227 */ /* 0x000fe200078e00ff */
[----:B------:R-:W-:-:S03]  /*1af0*/  LOP3.LUT R15, R7, 0x78, RZ, 0xfc, !PT ;  /* 0x00000078070f7812 */ /* 0x000fc600078efcff */
[----:B------:R-:W-:Y:S01]  /*1b00*/  @!P6 IMAD.IADD R35, R35, 0x1, -R3 ;  /* 0x000000012323e824 */ /* 0x000fe200078e0a03 */
[----:B------:R-:W-:Y:S01]  /*1b10*/  ISETP.GE.AND P6, PT, R21, RZ, PT ;  /* 0x000000ff1500720c */ /* 0x000fe20003fc6270 */
[----:B------:R-:W-:Y:S01]  /*1b20*/  IMAD.HI.U32 R11, R5, R40, RZ ;  /* 0x00000028050b7227 */ /* 0x000fe200078e00ff */
[----:B------:R-:W-:Y:S02]  /*1b30*/  IABS R48, R15 ;  /* 0x0000000f00307213 */ /* 0x000fe40000000000 */
[----:B------:R-:W-:Y:S01]  /*1b40*/  LOP3.LUT R21, R7, 0x7c, RZ, 0xfc, !PT ;  /* 0x0000007c07157812 */ /* 0x000fe200078efcff */
[----:B------:R-:W-:Y:S02]  /*1b50*/  IMAD.MOV R9, RZ, RZ, -R9 ;  /* 0x000000ffff097224 */ /* 0x000fe400078e0a09 */
[----:B------:R-:W-:Y:S01]  /*1b60*/  @!P5 IMAD.IADD R36, R36, 0x1, -R3 ;  /* 0x000000012424d824 */ /* 0x000fe200078e0a03 */
[----:B------:R-:W-:Y:S01]  /*1b70*/  ISETP.GE.AND P5, PT, R39, RZ, PT ;  /* 0x000000ff2700720c */ /* 0x000fe20003fa6270 */
[----:B------:R-:W-:Y:S01]  /*1b80*/  @!P0 IMAD.MOV R32, RZ, RZ, -R32 ;  /* 0x000000ffff208224 */ /* 0x000fe200078e0a20 */
[C---:B------:R-:W-:Y:S01]  /*1b90*/  ISETP.GT.U32.AND P0, PT, R3.reuse, R37, PT ;  /* 0x000000250300720c */ /* 0x040fe20003f04070 */
[----:B------:R-:W-:Y:S01]  /*1ba0*/  IMAD.MOV R11, RZ, RZ, -R11 ;  /* 0x000000ffff0b7224 */ /* 0x000fe200078e0a0b */
[----:B------:R-:W-:Y:S01]  /*1bb0*/  IABS R50, R21 ;  /* 0x0000001500327213 */ /* 0x000fe20000000000 */
[----:B------:R-:W-:Y:S01]  /*1bc0*/  IMAD R39, R3, R9, R28 ;  /* 0x0000000903277224 */ /* 0x000fe200078e021c */
[----:B------:R-:W-:Y:S01]  /*1bd0*/  LOP3.LUT R9, R7, 0x60, RZ, 0xfc, !PT ;  /* 0x0000006007097812 */ /* 0x000fe200078efcff */
[----:B------:R-:W-:-:S02]  /*1be0*/  @!P4 IMAD.IADD R38, R38, 0x1, -R3 ;  /* 0x000000012626c824 */ /* 0x000fc400078e0a03 */
[C---:B------:R-:W-:Y:S01]  /*1bf0*/  IMAD R40, R3.reuse, R11, R40 ;  /* 0x0000000b03287224 */ /* 0x040fe200078e0228 */
[----:B------:R-:W-:Y:S01]  /*1c00*/  IABS R28, R9 ;  /* 0x00000009001c7213 */ /* 0x000fe20000000000 */
[----:B------:R-:W-:Y:S01]  /*1c10*/  @!P1 IMAD.MOV R35, RZ, RZ, -R35 ;  /* 0x000000ffff239224 */ /* 0x000fe200078e0a23 */
[C---:B------:R-:W-:Y:S01]  /*1c20*/  ISETP.GT.U32.AND P1, PT, R3.reuse, R39, PT ;  /* 0x000000270300720c */ /* 0x040fe20003f24070 */
[----:B------:R-:W-:Y:S01]  /*1c30*/  @!P3 IMAD.MOV R33, RZ, RZ, -R33 ;  /* 0x000000ffff21b224 */ /* 0x000fe200078e0a21 */
[C---:B------:R-:W-:Y:S01]  /*1c40*/  ISETP.GT.U32.AND P3, PT, R3.reuse, R38, PT ;  /* 0x000000260300720c */ /* 0x040fe20003f64070 */
[----:B------:R-:W-:Y:S01]  /*1c50*/  @!P6 IMAD.MOV R36, RZ, RZ, -R36 ;  /* 0x000000ffff24e224 */ /* 0x000fe200078e0a24 */
[----:B------:R-:W-:Y:S01]  /*1c60*/  ISETP.GT.U32.AND P6, PT, R3, R40, PT ;  /* 0x000000280300720c */ /* 0x000fe20003fc4070 */
[----:B------:R-:W-:Y:S01]  /*1c70*/  @!P0 IMAD.IADD R37, R37, 0x1, -R3 ;  /* 0x0000000125258824 */ /* 0x000fe200078e0a03 */
[----:B------:R-:W-:Y:S01]  /*1c80*/  LOP3.LUT R11, R7, 0x64, RZ, 0xfc, !PT ;  /* 0x00000064070b7812 */ /* 0x000fe200078efcff */
[----:B------:R-:W-:Y:S01]  /*1c90*/  @!P2 IMAD.MOV R34, RZ, RZ, -R34 ;  /* 0x000000ffff22a224 */ /* 0x000fe200078e0a22 */
[----:B------:R-:W-:-:S02]  /*1ca0*/  ISETP.GE.AND P0, PT, R41, RZ, PT ;  /* 0x000000ff2900720c */ /* 0x000fc40003f06270 */
[----:B------:R-:W-:Y:S02]  /*1cb0*/  ISETP.GT.U32.AND P4, PT, R3, R37, PT ;  /* 0x000000250300720c */ /* 0x000fe40003f84070 */
[----:B------:R-:W-:Y:S01]  /*1cc0*/  IABS R42, R11 ;  /* 0x0000000b002a7213 */ /* 0x000fe20000000000 */
[--C-:B------:R-:W-:Y:S01]  /*1cd0*/  @!P1 IMAD.IADD R39, R39, 0x1, -R3.reuse ;  /* 0x0000000127279824 */ /* 0x100fe200078e0a03 */
[----:B------:R-:W-:Y:S01]  /*1ce0*/  ISETP.GE.AND P2, PT, R13, RZ, PT ;  /* 0x000000ff0d00720c */ /* 0x000fe20003f46270 */
[--C-:B------:R-:W-:Y:S01]  /*1cf0*/  @!P3 IMAD.IADD R38, R38, 0x1, -R3.reuse ;  /* 0x000000012626b824 */ /* 0x100fe200078e0a03 */
[----:B------:R-:W-:Y:S01]  /*1d00*/  ISETP.GE.AND P3, PT, R9, RZ, PT ;  /* 0x000000ff0900720c */ /* 0x000fe20003f66270 */
[----:B------:R-:W-:Y:S01]  /*1d10*/  @!P6 IMAD.IADD R40, R40, 0x1, -R3 ;  /* 0x000000012828e824 */ /* 0x000fe200078e0a03 */
[----:B------:R-:W-:Y:S01]  /*1d20*/  ISETP.GT.U32.AND P6, PT, R3, R39, PT ;  /* 0x000000270300720c */ /* 0x000fe20003fc4070 */
[----:B------:R-:W-:Y:S01]  /*1d30*/  IMAD.HI.U32 R9, R5, R28, RZ ;  /* 0x0000001c05097227 */ /* 0x000fe200078e00ff */
[----:B------:R-:W-:-:S02]  /*1d40*/  ISETP.GE.AND P1, PT, R11, RZ, PT ;  /* 0x000000ff0b00720c */ /* 0x000fc40003f26270 */
[----:B------:R-:W-:Y:S01]  /*1d50*/  LOP3.LUT R13, R7, 0x68, RZ, 0xfc, !PT ;  /* 0x00000068070d7812 */ /* 0x000fe200078efcff */
[----:B------:R-:W-:Y:S02]  /*1d60*/  IMAD.MOV R9, RZ, RZ, -R9 ;  /* 0x000000ffff097224 */ /* 0x000fe400078e0a09 */
[----:B------:R-:W-:Y:S01]  /*1d70*/  @!P4 IMAD.IADD R37, R37, 0x1, -R3 ;  /* 0x000000012525c824 */ /* 0x000fe200078e0a03 */
[----:B------:R-:W-:Y:S01]  /*1d80*/  ISETP.GE.AND P4, PT, R25, RZ, PT ;  /* 0x000000ff1900720c */ /* 0x000fe20003f86270 */
[----:B------:R-:W-:Y:S01]  /*1d90*/  IMAD R41, R3, R9, R28 ;  /* 0x0000000903297224 */ /* 0x000fe200078e021c */
[----:B------:R-:W-:Y:S01]  /*1da0*/  LOP3.LUT R9, R7, 0x6c, RZ, 0xfc, !PT ;  /* 0x0000006c07097812 */ /* 0x000fe200078efcff */
[----:B------:R-:W-:Y:S01]  /*1db0*/  IMAD.HI.U32 R11, R5, R42, RZ ;  /* 0x0000002a050b7227 */ /* 0x000fe200078e00ff */
[----:B------:R-:W-:Y:S02]  /*1dc0*/  LOP3.LUT R25, R7, 0x80, RZ, 0xfc, !PT ;  /* 0x0000008007197812 */ /* 0x000fe400078efcff */
[----:B------:R-:W-:Y:S01]  /*1dd0*/  IABS R44, R9 ;  /* 0x00000009002c7213 */ /* 0x000fe20000000000 */
[----:B------:R-:W-:Y:S01]  /*1de0*/  @!P5 IMAD.MOV R37, RZ, RZ, -R37 ;  /* 0x000000ffff25d224 */ /* 0x000fe200078e0a25 */
[----:B------:R-:W-:Y:S01]  /*1df0*/  ISETP.GT.U32.AND P5, PT, R3, R40, PT ;  /* 0x000000280300720c */ /* 0x000fe20003fa4070 */
[----:B------:R-:W-:Y:S01]  /*1e00*/  @!P6 IMAD.IADD R39, R39, 0x1, -R3 ;  /* 0x000000012727e824 */ /* 0x000fe200078e0a03 */
[----:B------:R-:W-:Y:S01]  /*1e10*/  ISETP.GT.U32.AND P6, PT, R3, R41, PT ;  /* 0x000000290300720c */ /* 0x000fe20003fc4070 */
[----:B------:R-:W-:Y:S01]  /*1e20*/  IMAD.MOV R11, RZ, RZ, -R11 ;  /* 0x000000ffff0b7224 */ /* 0x000fe200078e0a0b */
[----:B------:R-:W-:Y:S01]  /*1e30*/  IABS R52, R25 ;  /* 0x0000001900347213 */ /* 0x000fe20000000000 */
[----:B------:R-:W-:Y:S01]  /*1e40*/  @!P0 IMAD.MOV R38, RZ, RZ, -R38 ;  /* 0x000000ffff268224 */ /* 0x000fe200078e0a26 */
[----:B------:R-:W-:Y:S01]  /*1e50*/  ISETP.GE.AND P0, PT, R13, RZ, PT ;  /* 0x000000ff0d00720c */ /* 0x000fe20003f06270 */
[----:B------:R-:W-:Y:S01]  /*1e60*/  IMAD R42, R3, R11, R42 ;  /* 0x0000000b032a7224 */ /* 0x000fe200078e022a */
[----:B------:R-:W-:Y:S01]  /*1e70*/  IABS R13, R13 ;  /* 0x0000000d000d7213 */ /* 0x000fe20000000000 */
[----:B------:R-:W-:Y:S01]  /*1e80*/  @!P2 IMAD.MOV R39, RZ, RZ, -R39 ;  /* 0x000000ffff27a224 */ /* 0x000fe200078e0a27 */
[----:B------:R-:W-:-:S02]  /*1e90*/  LOP3.LUT R11, R7, 0x70, RZ, 0xfc, !PT ;  /* 0x00000070070b7812 */ /* 0x000fc400078efcff */
[----:B------:R-:W-:Y:S01]  /*1ea0*/  ISETP.GT.U32.AND P2, PT, R3, R42, PT ;  /* 0x0000002a0300720c */ /* 0x000fe20003f44070 */
[----:B------:R-:W-:Y:S01]  /*1eb0*/  IMAD.MOV.U32 R28, RZ, RZ, R13 ;  /* 0x000000ffff1c7224 */ /* 0x000fe200078e000d */
[----:B------:R-:W-:Y:S01]  /*1ec0*/  LOP3.LUT R13, R7, 0x74, RZ, 0xfc, !PT ;  /* 0x00000074070d7812 */ /* 0x000fe200078efcff */
[--C-:B------:R-:W-:Y:S01]  /*1ed0*/  @!P5 IMAD.IADD R40, R40, 0x1, -R3.reuse ;  /* 0x000000012828d824 */ /* 0x100fe200078e0a03 */
[----:B------:R-:W-:Y:S01]  /*1ee0*/  ISETP.GE.AND P5, PT, R9, RZ, PT ;  /* 0x000000ff0900720c */ /* 0x000fe20003fa6270 */
[----:B------:R-:W-:Y:S01]  /*1ef0*/  @!P6 IMAD.IADD R41, R41, 0x1, -R3 ;  /* 0x000000012929e824 */ /* 0x000fe200078e0a03 */
[----:B------:R-:W-:Y:S01]  /*1f00*/  IABS R46, R11 ;  /* 0x0000000b002e7213 */ /* 0x000fe20000000000 */
[----:B------:R-:W-:-:S03]  /*1f10*/  IMAD.HI.U32 R9, R5, R28, RZ ;  /* 0x0000001c05097227 */ /* 0x000fc600078e00ff */
[----:B------:R-:W-:Y:S01]  /*1f20*/  ISETP.GT.U32.AND P6, PT, R3, R41, PT ;  /* 0x000000290300720c */ /* 0x000fe20003fc4070 */
[----:B------:R-:W-:Y:S02]  /*1f30*/  IMAD.MOV R43, RZ, RZ, -R9 ;  /* 0x000000ffff2b7224 */ /* 0x000fe400078e0a09 */
[----:B------:R-:W-:-:S04]  /*1f40*/  IMAD.HI.U32 R9, R5, R44, RZ ;  /* 0x0000002c05097227 */ /* 0x000fc800078e00ff */
[----:B------:R-:W-:Y:S02]  /*1f50*/  @!P2 IMAD.IADD R42, R42, 0x1, -R3 ;  /* 0x000000012a2aa824 */ /* 0x000fe400078e0a03 */
[----:B------:R-:W-:Y:S02]  /*1f60*/  IMAD.MOV R9, RZ, RZ, -R9 ;  /* 0x000000ffff097224 */ /* 0x000fe400078e0a09 */
[C---:B------:R-:W-:Y:S01]  /*1f70*/  IMAD R43, R3.reuse, R43, R28 ;  /* 0x0000002b032b7224 */ /* 0x040fe200078e021c */
[----:B------:R-:W-:Y:S01]  /*1f80*/  IABS R28, R13 ;  /* 0x0000000d001c7213 */ /* 0x000fe20000000000 */
[C---:B------:R-:W-:Y:S01]  /*1f90*/  IMAD R45, R3.reuse, R9, R44 ;  /* 0x00000009032d7224 */ /* 0x040fe200078e022c */
[----:B------:R-:W-:Y:S01]  /*1fa0*/  ISETP.GT.U32.AND P2, PT, R3, R42, PT ;  /* 0x0000002a0300720c */ /* 0x000fe20003f44070 */
[----:B------:R-:W-:-:S04]  /*1fb0*/  IMAD.HI.U32 R9, R5, R46, RZ ;  /* 0x0000002e05097227 */ /* 0x000fc800078e00ff */
[----:B------:R-:W-:Y:S01]  /*1fc0*/  @!P4 IMAD.MOV R40, RZ, RZ, -R40 ;  /* 0x000000ffff28c224 */ /* 0x000fe200078e0a28 */
[----:B------:R-:W-:Y:S01]  /*1fd0*/  ISETP.GE.AND P4, PT, R11, RZ, PT ;  /* 0x000000ff0b00720c */ /* 0x000fe20003f86270 */
[----:B------:R-:W-:Y:S01]  /*1fe0*/  @!P6 IMAD.IADD R41, R41, 0x1, -R3 ;  /* 0x000000012929e824 */ /* 0x000fe200078e0a03 */
[----:B------:R-:W-:Y:S01]  /*1ff0*/  ISETP.GT.U32.AND P6, PT, R3, R43, PT ;  /* 0x0000002b0300720c */ /* 0x000fe20003fc4070 */
[----:B------:R-:W-:-:S04]  /*2000*/  IMAD.HI.U32 R11, R5, R28, RZ ;  /* 0x0000001c050b7227 */ /* 0x000fc800078e00ff */
[----:B------:R-:W-:Y:S02]  /*2010*/  IMAD.MOV R9, RZ, RZ, -R9 ;  /* 0x000000ffff097224 */ /* 0x000fe400078e0a09 */
[----:B------:R-:W-:Y:S02]  /*2020*/  IMAD.MOV R11, RZ, RZ, -R11 ;  /* 0x000000ffff0b7224 */ /* 0x000fe400078e0a0b */
[C---:B------:R-:W-:Y:S02]  /*2030*/  IMAD R46, R3.reuse, R9, R46 ;  /* 0x00000009032e7224 */ /* 0x040fe400078e022e */
[C---:B------:R-:W-:Y:S02]  /*2040*/  IMAD R47, R3.reuse, R11, R28 ;  /* 0x0000000b032f7224 */ /* 0x040fe400078e021c */
[--C-:B------:R-:W-:Y:S01]  /*2050*/  @!P2 IMAD.IADD R42, R42, 0x1, -R3.reuse ;  /* 0x000000012a2aa824 */ /* 0x100fe200078e0a03 */
[----:B------:R-:W-:Y:S01]  /*2060*/  ISETP.GT.U32.AND P2, PT, R3, R46, PT ;  /* 0x0000002e0300720c */ /* 0x000fe20003f44070 */
[----:B------:R-:W-:Y:S01]  /*2070*/  @!P6 IMAD.IADD R43, R43, 0x1, -R3 ;  /* 0x000000012b2be824 */ /* 0x000fe200078e0a03 */
[C---:B------:R-:W-:Y:S01]  /*2080*/  ISETP.GT.U32.AND P6, PT, R3.reuse, R47, PT ;  /* 0x0000002f0300720c */ /* 0x040fe20003fc4070 */
[----:B------:R-:W-:Y:S01]  /*2090*/  @!P3 IMAD.MOV R41, RZ, RZ, -R41 ;  /* 0x000000ffff29b224 */ /* 0x000fe200078e0a29 */
[----:B------:R-:W-:Y:S01]  /*20a0*/  ISETP.GT.U32.AND P3, PT, R3, R45, PT ;  /* 0x0000002d0300720c */ /* 0x000fe20003f64070 */
[----:B------:R-:W-:-:S04]  /*20b0*/  IMAD.HI.U32 R9, R5, R48, RZ ;  /* 0x0000003005097227 */ /* 0x000fc800078e00ff */
[----:B------:R-:W-:Y:S02]  /*20c0*/  IMAD.MOV R9, RZ, RZ, -R9 ;  /* 0x000000ffff097224 */ /* 0x000fe400078e0a09 */
[----:B------:R-:W-:Y:S02]  /*20d0*/  @!P1 IMAD.MOV R42, RZ, RZ, -R42 ;  /* 0x000000ffff2a9224 */ /* 0x000fe400078e0a2a */
[--C-:B------:R-:W-:Y:S02]  /*20e0*/  @!P2 IMAD.IADD R46, R46, 0x1, -R3.reuse ;  /* 0x000000012e2ea824 */ /* 0x100fe400078e0a03 */
[----:B------:R-:W-:Y:S02]  /*20f0*/  @!P6 IMAD.IADD R47, R47, 0x1, -R3 ;  /* 0x000000012f2fe824 */ /* 0x000fe400078e0a03 */
[C---:B------:R-:W-:Y:S01]  /*2100*/  IMAD R48, R3.reuse, R9, R48 ;  /* 0x0000000903307224 */ /* 0x040fe200078e0230 */
[----:B------:R-:W-:Y:S01]  /*2110*/  ISETP.GT.U32.AND P6, PT, R3, R46, PT ;  /* 0x0000002e0300720c */ /* 0x000fe20003fc4070 */
[----:B------:R-:W-:Y:S01]  /*2120*/  IMAD.HI.U32 R9, R5, R50, RZ ;  /* 0x0000003205097227 */ /* 0x000fe200078e00ff */
[----:B------:R-:W-:-:S03]  /*2130*/  ISETP.GT.U32.AND P1, PT, R3, R47, PT ;  /* 0x0000002f0300720c */ /* 0x000fc60003f24070 */
[----:B------:R-:W-:Y:S01]  /*2140*/  @!P3 IMAD.IADD R45, R45, 0x1, -R3 ;  /* 0x000000012d2db824 */ /* 0x000fe200078e0a03 */
[----:B------:R-:W-:Y:S01]  /*2150*/  ISETP.GT.U32.AND P3, PT, R3, R43, PT ;  /* 0x0000002b0300720c */ /* 0x000fe20003f64070 */
[----:B------:R-:W-:Y:S02]  /*2160*/  IMAD.MOV R9, RZ, RZ, -R9 ;  /* 0x000000ffff097224 */ /* 0x000fe400078e0a09 */
[----:B------:R-:W-:Y:S01]  /*2170*/  IMAD.HI.U32 R11, R5, R54, RZ ;  /* 0x00000036050b7227 */ /* 0x000fe200078e00ff */
[----:B------:R-:W-:-:S03]  /*2180*/  ISETP.GT.U32.AND P2, PT, R3, R45, PT ;  /* 0x0000002d0300720c */ /* 0x000fc60003f44070 */
[----:B------:R-:W-:Y:S02]  /*2190*/  IMAD R50, R3, R9, R50 ;  /* 0x0000000903327224 */ /* 0x000fe400078e0232 */
[----:B------:R-:W-:Y:S02]  /*21a0*/  @!P6 IMAD.IADD R46, R46, 0x1, -R3 ;  /* 0x000000012e2ee824 */ /* 0x000fe400078e0a03 */
[----:B------:R-:W-:Y:S01]  /*21b0*/  IMAD.HI.U32 R9, R5, R52, RZ ;  /* 0x0000003405097227 */ /* 0x000fe200078e00ff */
[----:B------:R-:W-:-:S03]  /*21c0*/  ISETP.GT.U32.AND P6, PT, R3, R50, PT ;  /* 0x000000320300720c */ /* 0x000fc60003fc4070 */
[----:B------:R-:W-:Y:S02]  /*21d0*/  IMAD.MOV R9, RZ, RZ, -R9 ;  /* 0x000000ffff097224 */ /* 0x000fe400078e0a09 */
[----:B------:R-:W-:Y:S01]  /*21e0*/  @!P2 IMAD.IADD R45, R45, 0x1, -R3 ;  /* 0x000000012d2da824 */ /* 0x000fe200078e0a03 */
[----:B------:R-:W-:Y:S01]  /*21f0*/  ISETP.GE.AND P2, PT, R13, RZ, PT ;  /* 0x000000ff0d00720c */ /* 0x000fe20003f46270 */
[----:B------:R-:W-:Y:S01]  /*2200*/  IMAD R52, R3, R9, R52 ;  /* 0x0000000903347224 */ /* 0x000fe200078e0234 */
[----:B------:R-:W-:Y:S01]  /*2210*/  LOP3.LUT R13, R7, 0x88, RZ, 0xfc, !PT ;  /* 0x00000088070d7812 */ /* 0x000fe200078efcff */
[----:B------:R-:W-:Y:S02]  /*2220*/  @!P5 IMAD.MOV R45, RZ, RZ, -R45 ;  /* 0x000000ffff2dd224 */ /* 0x000fe400078e0a2d */
[--C-:B------:R-:W-:Y:S01]  /*2230*/  @!P3 IMAD.IADD R43, R43, 0x1, -R3.reuse ;  /* 0x000000012b2bb824 */ /* 0x100fe200078e0a03 */
[----:B------:R-:W-:Y:S01]  /*2240*/  IABS R56, R13 ;  /* 0x0000000d00387213 */ /* 0x000fe20000000000 */
[----:B------:R-:W-:Y:S01]  /*2250*/  @!P6 IMAD.IADD R50, R50, 0x1, -R3 ;  /* 0x000000013232e824 */ /* 0x000fe200078e0a03 */
[C---:B------:R-:W-:Y:S01]  /*2260*/  ISETP.GT.U32.AND P3, PT, R3.reuse, R48, PT ;  /* 0x000000300300720c */ /* 0x040fe20003f64070 */
[----:B------:R-:W-:Y:S01]  /*2270*/  IMAD.MOV R11, RZ, RZ, -R11 ;  /* 0x000000ffff0b7224 */ /* 0x000fe200078e0a0b */
[----:B------:R-:W-:Y:S01]  /*2280*/  ISETP.GT.U32.AND P6, PT, R3, R52, PT ;  /* 0x000000340300720c */ /* 0x000fe20003fc4070 */
[----:B------:R-:W-:Y:S01]  /*2290*/  IMAD.HI.U32 R9, R5, R56, RZ ;  /* 0x0000003805097227 */ /* 0x000fe200078e00ff */
[----:B------:R-:W-:-:S03]  /*22a0*/  ISETP.GT.U32.AND P5, PT, R3, R50, PT ;  /* 0x000000320300720c */ /* 0x000fc60003fa4070 */
[----:B------:R-:W-:Y:S02]  /*22b0*/  IMAD.MOV R9, RZ, RZ, -R9 ;  /* 0x000000ffff097224 */ /* 0x000fe400078e0a09 */
[--C-:B------:R-:W-:Y:S01]  /*22c0*/  @!P1 IMAD.IADD R47, R47, 0x1, -R3.reuse ;  /* 0x000000012f2f9824 */ /* 0x100fe200078e0a03 */
[----:B------:R-:W-:Y:S01]  /*22d0*/  ISETP.GE.AND P1, PT, R15, RZ, PT ;  /* 0x000000ff0f00720c */ /* 0x000fe20003f26270 */
[----:B------:R-:W-:Y:S01]  /*22e0*/  IMAD R56, R3, R9, R56 ;  /* 0x0000000903387224 */ /* 0x000fe200078e0238 */
[----:B------:R-:W-:Y:S01]  /*22f0*/  LOP3.LUT R15, R7, 0x8c, RZ, 0xfc, !PT ;  /* 0x0000008c070f7812 */ /* 0x000fe200078efcff */
[--C-:B------:R-:W-:Y:S01]  /*2300*/  @!P3 IMAD.IADD R48, R48, 0x1, -R3.reuse ;  /* 0x000000013030b824 */ /* 0x100fe200078e0a03 */
[----:B------:R-:W-:Y:S01]  /*2310*/  ISETP.GE.AND P3, PT, R21, RZ, PT ;  /* 0x000000ff1500720c */ /* 0x000fe20003f66270 */
[C---:B------:R-:W-:Y:S01]  /*2320*/  IMAD R54, R3.reuse, R11, R54 ;  /* 0x0000000b03367224 */ /* 0x040fe200078e0236 */
[----:B------:R-:W-:Y:S01]  /*2330*/  IABS R28, R15 ;  /* 0x0000000f001c7213 */ /* 0x000fe20000000000 */
[----:B------:R-:W-:Y:S01]  /*2340*/  @!P5 IMAD.IADD R50, R50, 0x1, -R3 ;  /* 0x000000013232d824 */ /* 0x000fe200078e0a03 */
[C---:B------:R-:W-:Y:S01]  /*2350*/  ISETP.GT.U32.AND P5, PT, R3.reuse, R56, PT ;  /* 0x000000380300720c */ /* 0x040fe20003fa4070 */
[----:B------:R-:W-:Y:S01]  /*2360*/  @!P0 IMAD.MOV R43, RZ, RZ, -R43 ;  /* 0x000000ffff2b8224 */ /* 0x000fe200078e0a2b */
[C---:B------:R-:W-:Y:S01]  /*2370*/  ISETP.GT.U32.AND P0, PT, R3.reuse, R48, PT ;  /* 0x000000300300720c */ /* 0x040fe20003f04070 */
[----:B------:R-:W-:Y:S01]  /*2380*/  @!P2 IMAD.MOV R47, RZ, RZ, -R47 ;  /* 0x000000ffff2fa224 */ /* 0x000fe200078e0a2f */
[----:B------:R-:W-:Y:S01]  /*2390*/  ISETP.GT.U32.AND P2, PT, R3, R54, PT ;  /* 0x000000360300720c */ /* 0x000fe20003f44070 */
[----:B------:R-:W-:Y:S01]  /*23a0*/  IMAD.HI.U32 R9, R5, R28, RZ ;  /* 0x0000001c05097227 */ /* 0x000fe200078e00ff */
[----:B------:R-:W-:-:S03]  /*23b0*/  LOP3.LUT R21, R7, 0x90, RZ, 0xfc, !PT ;  /* 0x0000009007157812 */ /* 0x000fc600078efcff */
[----:B------:R-:W-:Y:S01]  /*23c0*/  IMAD.MOV R57, RZ, RZ, -R9 ;  /* 0x000000ffff397224 */ /* 0x000fe200078e0a09 */
[----:B------:R-:W-:Y:S01]  /*23d0*/  IABS R58, R21 ;  /* 0x00000015003a7213 */ /* 0x000fe20000000000 */
[--C-:B------:R-:W-:Y:S01]  /*23e0*/  @!P6 IMAD.IADD R52, R52, 0x1, -R3.reuse ;  /* 0x000000013434e824 */ /* 0x100fe200078e0a03 */
[----:B------:R-:W-:Y:S01]  /*23f0*/  ISETP.GE.AND P6, PT, R13, RZ, PT ;  /* 0x000000ff0d00720c */ /* 0x000fe20003fc6270 */
[----:B------:R-:W-:Y:S01]  /*2400*/  @!P5 IMAD.IADD R56, R56, 0x1, -R3 ;  /* 0x000000013838d824 */ /* 0x000fe200078e0a03 */
[----:B------:R-:W-:Y:S01]  /*2410*/  LOP3.LUT R13, R7, 0x94, RZ, 0xfc, !PT ;  /* 0x00000094070d7812 */ /* 0x000fe200078efcff */
[----:B------:R-:W-:-:S03]  /*2420*/  IMAD.HI.U32 R9, R5, R58, RZ ;  /* 0x0000003a05097227 */ /* 0x000fc600078e00ff */
[C---:B------:R-:W-:Y:S01]  /*2430*/  ISETP.GT.U32.AND P5, PT, R3.reuse, R56, PT ;  /* 0x000000380300720c */ /* 0x040fe20003fa4070 */
[--C-:B------:R-:W-:Y:S01]  /*2440*/  @!P0 IMAD.IADD R48, R48, 0x1, -R3.reuse ;  /* 0x0000000130308824 */ /* 0x100fe200078e0a03 */
[----:B------:R-:W-:Y:S01]  /*2450*/  IABS R11, R13 ;  /* 0x0000000d000b7213 */ /* 0x000fe20000000000 */
[----:B------:R-:W-:Y:S01]  /*2460*/  @!P2 IMAD.IADD R54, R54, 0x1, -R3 ;  /* 0x000000013636a824 */ /* 0x000fe200078e0a03 */
[----:B------:R-:W-:Y:S01]  /*2470*/  ISETP.GT.U32.AND P2, PT, R3, R52, PT ;  /* 0x000000340300720c */ /* 0x000fe20003f44070 */
[----:B------:R-:W-:Y:S01]  /*2480*/  IMAD.MOV R9, RZ, RZ, -R9 ;  /* 0x000000ffff097224 */ /* 0x000fe200078e0a09 */
[----:B------:R-:W-:Y:S01]  /*2490*/  ISETP.GE.AND P0, PT, R29, RZ, PT ;  /* 0x000000ff1d00720c */ /* 0x000fe20003f06270 */
[----:B------:R-:W-:Y:S01]  /*24a0*/  @!P1 IMAD.MOV R48, RZ, RZ, -R48 ;  /* 0x000000ffff309224 */ /* 0x000fe200078e0a30 */
[C---:B------:R-:W-:Y:S01]  /*24b0*/  ISETP.GT.U32.AND P1, PT, R3.reuse, R54, PT ;  /* 0x000000360300720c */ /* 0x040fe20003f24070 */
[----:B------:R-:W-:Y:S01]  /*24c0*/  IMAD R58, R3, R9, R58 ;  /* 0x00000009033a7224 */ /* 0x000fe200078e023a */
[----:B------:R-:W-:Y:S01]  /*24d0*/  LOP3.LUT R29, R7, 0xc4, RZ, 0xfc, !PT ;  /* 0x000000c4071d7812 */ /* 0x000fe200078efcff */
[----:B------:R-:W-:Y:S01]  /*24e0*/  @!P4 IMAD.MOV R46, RZ, RZ, -R46 ;  /* 0x000000ffff2ec224 */ /* 0x000fe200078e0a2e */
[----:B------:R-:W-:Y:S01]  /*24f0*/  ISETP.GE.AND P4, PT, R25, RZ, PT ;  /* 0x000000ff1900720c */ /* 0x000fe20003f86270 */
[----:B------:R-:W-:Y:S01]  /*2500*/  @!P5 IMAD.IADD R56, R56, 0x1, -R3 ;  /* 0x000000013838d824 */ /* 0x000fe200078e0a03 */
[C---:B------:R-:W-:Y:S01]  /*2510*/  ISETP.GT.U32.AND P5, PT, R3.reuse, R58, PT ;  /* 0x0000003a0300720c */ /* 0x040fe20003fa4070 */
[----:B------:R-:W-:Y:S01]  /*2520*/  IMAD R57, R3, R57, R28 ;  /* 0x0000003903397224 */ /* 0x000fe200078e021c */
[----:B------:R-:W-:Y:S01]  /*2530*/  LOP3.LUT R25, R7, 0x98, RZ, 0xfc, !PT ;  /* 0x0000009807197812 */ /* 0x000fe200078efcff */
[----:B------:R-:W-:Y:S01]  /*2540*/  IMAD.MOV.U32 R28, RZ, RZ, R11 ;  /* 0x000000ffff1c7224 */ /* 0x000fe200078e000b */
[----:B------:R-:W-:Y:S01]  /*2550*/  IABS R82, R29 ;  /* 0x0000001d00527213 */ /* 0x000fe20000000000 */
[--C-:B------:R-:W-:Y:S01]  /*2560*/  @!P2 IMAD.IADD R52, R52, 0x1, -R3.reuse ;  /* 0x000000013434a824 */ /* 0x100fe200078e0a03 */
[----:B------:R-:W-:Y:S01]  /*2570*/  IABS R60, R25 ;  /* 0x00000019003c7213 */ /* 0x000fe20000000000 */
[----:B------:R-:W-:Y:S01]  /*2580*/  @!P1 IMAD.IADD R54, R54, 0x1, -R3 ;  /* 0x0000000136369824 */ /* 0x000fe200078e0a03 */
[----:B------:R-:W-:Y:S01]  /*2590*/  ISETP.GE.AND P1, PT, R15, RZ, PT ;  /* 0x000000ff0f00720c */ /* 0x000fe20003f26270 */
[----:B------:R-:W-:Y:S01]  /*25a0*/  IMAD.HI.U32 R9, R5, R28, RZ ;  /* 0x0000001c05097227 */ /* 0x000fe200078e00ff */
[----:B------:R-:W-:-:S02]  /*25b0*/  LOP3.LUT R15, R7, 0x9c, RZ, 0xfc, !PT ;  /* 0x0000009c070f7812 */ /* 0x000fc400078efcff */
[----:B------:R-:W-:Y:S01]  /*25c0*/  ISETP.GT.U32.AND P2, PT, R3, R57, PT ;  /* 0x000000390300720c */ /* 0x000fe20003f44070 */
[----:B------:R-:W-:Y:S01]  /*25d0*/  @!P5 IMAD.IADD R58, R58, 0x1, -R3 ;  /* 0x000000013a3ad824 */ /* 0x000fe200078e0a03 */
[----:B------:R-:W-:Y:S01]  /*25e0*/  IABS R44, R15 ;  /* 0x0000000f002c7213 */ /* 0x000fe20000000000 */
[----:B------:R-:W-:Y:S02]  /*25f0*/  IMAD.MOV R9, RZ, RZ, -R9 ;  /* 0x000000ffff097224 */ /* 0x000fe400078e0a09 */
[----:B------:R-:W-:-:S04]  /*2600*/  IMAD.HI.U32 R11, R5, R60, RZ ;  /* 0x0000003c050b7227 */ /* 0x000fc800078e00ff */
[----:B------:R-:W-:Y:S01]  /*2610*/  @!P4 IMAD.MOV R52, RZ, RZ, -R52 ;  /* 0x000000ffff34c224 */ /* 0x000fe200078e0a34 */
[C---:B------:R-:W-:Y:S01]  /*2620*/  ISETP.GT.U32.AND P4, PT, R3.reuse, R58, PT ;  /* 0x0000003a0300720c */ /* 0x040fe20003f84070 */
[----:B------:R-:W-:Y:S02]  /*2630*/  IMAD R59, R3, R9, R28 ;  /* 0x00000009033b7224 */ /* 0x000fe400078e021c */
[----:B------:R-:W-:Y:S02]  /*2640*/  IMAD.MOV R11, RZ, RZ, -R11 ;  /* 0x000000ffff0b7224 */ /* 0x000fe400078e0a0b */
[----:B------:R-:W-:Y:S01]  /*2650*/  IMAD.HI.U32 R9, R5, R44, RZ ;  /* 0x0000002c05097227 */ /* 0x000fe200078e00ff */
[----:B------:R-:W-:-:S03]  /*2660*/  ISETP.GT.U32.AND P5, PT, R3, R59, PT ;  /* 0x0000003b0300720c */ /* 0x000fc60003fa4070 */
[----:B------:R-:W-:Y:S01]  /*2670*/  IMAD R60, R3, R11, R60 ;  /* 0x0000000b033c7224 */ /* 0x000fe200078e023c */
[----:B------:R-:W-:Y:S01]  /*2680*/  LOP3.LUT R11, R7, 0xa4, RZ, 0xfc, !PT ;  /* 0x000000a4070b7812 */ /* 0x000fe200078efcff */
[----:B------:R-:W-:Y:S02]  /*2690*/  IMAD.MOV R9, RZ, RZ, -R9 ;  /* 0x000000ffff097224 */ /* 0x000fe400078e0a09 */
[--C-:B------:R-:W-:Y:S01]  /*26a0*/  @!P2 IMAD.IADD R57, R57, 0x1, -R3.reuse ;  /* 0x000000013939a824 */ /* 0x100fe200078e0a03 */
[----:B------:R-:W-:Y:S01]  /*26b0*/  ISETP.GE.AND P2, PT, R21, RZ, PT ;  /* 0x000000ff1500720c */ /* 0x000fe20003f46270 */
[----:B------:R-:W-:Y:S01]  /*26c0*/  @!P6 IMAD.MOV R56, RZ, RZ, -R56 ;  /* 0x000000ffff38e224 */ /* 0x000fe200078e0a38 */
[C---:B------:R-:W-:Y:S01]  /*26d0*/  ISETP.GT.U32.AND P6, PT, R3.reuse, R60, PT ;  /* 0x0000003c0300720c */ /* 0x040fe20003fc4070 */
[----:B------:R-:W-:Y:S01]  /*26e0*/  IMAD R61, R3, R9, R44 ;  /* 0x00000009033d7224 */ /* 0x000fe200078e022c */
[----:B------:R-:W-:Y:S01]  /*26f0*/  LOP3.LUT R21, R7, 0xa0, RZ, 0xfc, !PT ;  /* 0x000000a007157812 */ /* 0x000fe200078efcff */
[--C-:B------:R-:W-:Y:S01]  /*2700*/  @!P4 IMAD.IADD R58, R58, 0x1, -R3.reuse ;  /* 0x000000013a3ac824 */ /* 0x100fe200078e0a03 */
[----:B------:R-:W-:Y:S01]  /*2710*/  IABS R28, R11 ;  /* 0x0000000b001c7213 */ /* 0x000fe20000000000 */
[----:B------:R-:W-:Y:S01]  /*2720*/  @!P5 IMAD.IADD R59, R59, 0x1, -R3 ;  /* 0x000000013b3bd824 */ /* 0x000fe200078e0a03 */
        /* <DEDUP_REMOVED lines=10> */
[----:B------:R-:W-:Y:S01]  /*27d0*/  @!P6 IMAD.IADD R60, R60, 0x1, -R3 ;  /* 0x000000013c3ce824 */ /* 0x000fe200078e0a03 */
[----:B------:R-:W-:Y:S01]  /*27e0*/  ISETP.GE.AND P6, PT, R15, RZ, PT ;  /* 0x000000ff0f00720c */ /* 0x000fe20003fc6270 */
[----:B------:R-:W-:Y:S01]  /*27f0*/  IMAD.MOV R9, RZ, RZ, -R9 ;  /* 0x000000ffff097224 */ /* 0x000fe200078e0a09 */
[----:B------:R-:W-:Y:S01]  /*2800*/  IABS R44, R13 ;  /* 0x0000000d002c7213 */ /* 0x000fe20000000000 */
[----:B------:R-:W-:Y:S01]  /*2810*/  @!P4 IMAD.IADD R61, R61, 0x1, -R3 ;  /* 0x000000013d3dc824 */ /* 0x000fe200078e0a03 */
[C---:B------:R-:W-:Y:S01]  /*2820*/  ISETP.GT.U32.AND P4, PT, R3.reuse, R60, PT ;  /* 0x0000003c0300720c */ /* 0x040fe20003f84070 */
[----:B------:R-:W-:Y:S01]  /*2830*/  IMAD R62, R3, R9, R62 ;  /* 0x00000009033e7224 */ /* 0x000fe200078e023e */
[----:B------:R-:W-:Y:S01]  /*2840*/  LOP3.LUT R15, R7, 0xb4, RZ, 0xfc, !PT ;  /* 0x000000b4070f7812 */ /* 0x000fe200078efcff */
[----:B------:R-:W-:Y:S01]  /*2850*/  IMAD.HI.U32 R9, R5, R28, RZ ;  /* 0x0000001c05097227 */ /* 0x000fe200078e00ff */
[----:B------:R-:W-:-:S02]  /*2860*/  ISETP.GE.AND P2, PT, R21, RZ, PT ;  /* 0x000000ff1500720c */ /* 0x000fc40003f46270 */
[----:B------:R-:W-:Y:S01]  /*2870*/  IABS R66, R15 ;  /* 0x0000000f00427213 */ /* 0x000fe20000000000 */
[----:B------:R-:W-:Y:S01]  /*2880*/  IMAD.MOV R9, RZ, RZ, -R9 ;  /* 0x000000ffff097224 */ /* 0x000fe200078e0a09 */
[----:B------:R-:W-:Y:S01]  /*2890*/  LOP3.LUT R21, R7, 0xbc, RZ, 0xfc, !PT ;  /* 0x000000bc07157812 */ /* 0x000fe200078efcff */
[--C-:B------:R-:W-:Y:S01]  /*28a0*/  @!P3 IMAD.IADD R57, R57, 0x1, -R3.reuse ;  /* 0x000000013939b824 */ /* 0x100fe200078e0a03 */
[----:B------:R-:W-:Y:S01]  /*28b0*/  ISETP.GE.AND P3, PT, R25, RZ, PT ;  /* 0x000000ff1900720c */ /* 0x000fe20003f66270 */
[----:B------:R-:W-:Y:S01]  /*28c0*/  @!P5 IMAD.IADD R59, R59, 0x1, -R3 ;  /* 0x000000013b3bd824 */ /* 0x000fe200078e0a03 */
[C---:B------:R-:W-:Y:S01]  /*28d0*/  ISETP.GT.U32.AND P5, PT, R3.reuse, R62, PT ;  /* 0x0000003e0300720c */ /* 0x040fe20003fa4070 */
[----:B------:R-:W-:Y:S01]  /*28e0*/  IMAD R63, R3, R9, R28 ;  /* 0x00000009033f7224 */ /* 0x000fe200078e021c */
[----:B------:R-:W-:Y:S01]  /*28f0*/  LOP3.LUT R25, R7, 0xc0, RZ, 0xfc, !PT ;  /* 0x000000c007197812 */ /* 0x000fe200078efcff */
[----:B------:R-:W-:Y:S01]  /*2900*/  @!P1 IMAD.MOV R57, RZ, RZ, -R57 ;  /* 0x000000ffff399224 */ /* 0x000fe200078e0a39 */
[C---:B------:R-:W-:Y:S01]  /*2910*/  ISETP.GT.U32.AND P1, PT, R3.reuse, R61, PT ;  /* 0x0000003d0300720c */ /* 0x040fe20003f24070 */
[----:B------:R-:W-:Y:S01]  /*2920*/  @!P4 IMAD.IADD R60, R60, 0x1, -R3 ;  /* 0x000000013c3cc824 */ /* 0x000fe200078e0a03 */
[----:B------:R-:W-:Y:S01]  /*2930*/  ISETP.GT.U32.AND P4, PT, R3, R63, PT ;  /* 0x0000003f0300720c */ /* 0x000fe20003f84070 */
[----:B------:R-:W-:Y:S01]  /*2940*/  @!P0 IMAD.MOV R59, RZ, RZ, -R59 ;  /* 0x000000ffff3b8224 */ /* 0x000fe200078e0a3b */
[----:B------:R-:W-:Y:S01]  /*2950*/  ISETP.GE.AND P0, PT, R11, RZ, PT ;  /* 0x000000ff0b00720c */ /* 0x000fe20003f06270 */
[----:B------:R-:W-:Y:S01]  /*2960*/  IMAD.HI.U32 R9, R5, R44, RZ ;  /* 0x0000002c05097227 */ /* 0x000fe200078e00ff */
[----:B------:R-:W-:-:S02]  /*2970*/  LOP3.LUT R11, R7, 0xac, RZ, 0xfc, !PT ;  /* 0x000000ac070b7812 */ /* 0x000fc400078efcff */
[----:B------:R-:W-:Y:S01]  /*2980*/  IABS R78, R21 ;  /* 0x00000015004e7213 */ /* 0x000fe20000000000 */
[----:B------:R-:W-:Y:S01]  /*2990*/  @!P5 IMAD.IADD R62, R62, 0x1, -R3 ;  /* 0x000000013e3ed824 */ /* 0x000fe200078e0a03 */
[----:B------:R-:W-:Y:S01]  /*29a0*/  ISETP.GE.AND P5, PT, R11, RZ, PT ;  /* 0x000000ff0b00720c */ /* 0x000fe20003fa6270 */
[----:B------:R-:W-:Y:S01]  /*29b0*/  IMAD.MOV R9, RZ, RZ, -R9 ;  /* 0x000000ffff097224 */ /* 0x000fe200078e0a09 */
[----:B------:R-:W-:Y:S01]  /*29c0*/  IABS R11, R11 ;  /* 0x0000000b000b7213 */ /* 0x000fe20000000000 */
[--C-:B------:R-:W-:Y:S01]  /*29d0*/  @!P1 IMAD.IADD R61, R61, 0x1, -R3.reuse ;  /* 0x000000013d3d9824 */ /* 0x100fe200078e0a03 */
[----:B------:R-:W-:Y:S01]  /*29e0*/  ISETP.GE.AND P1, PT, R13, RZ, PT ;  /* 0x000000ff0d00720c */ /* 0x000fe20003f26270 */
[----:B------:R-:W-:Y:S01]  /*29f0*/  @!P4 IMAD.IADD R63, R63, 0x1, -R3 ;  /* 0x000000013f3fc824 */ /* 0x000fe200078e0a03 */
[----:B------:R-:W-:Y:S01]  /*2a00*/  LOP3.LUT R13, R7, 0xb0, RZ, 0xfc, !PT ;  /* 0x000000b0070d7812 */ /* 0x000fe200078efcff */
[C---:B------:R-:W-:Y:S01]  /*2a10*/  IMAD R28, R3.reuse, R9, R44 ;  /* 0x00000009031c7224 */ /* 0x040fe200078e022c */
[C---:B------:R-:W-:Y:S01]  /*2a20*/  ISETP.GT.U32.AND P4, PT, R3.reuse, R62, PT ;  /* 0x0000003e0300720c */ /* 0x040fe20003f84070 */
[----:B------:R-:W-:Y:S01]  /*2a30*/  IMAD.MOV.U32 R44, RZ, RZ, R11 ;  /* 0x000000ffff2c7224 */ /* 0x000fe200078e000b */
[----:B------:R-:W-:Y:S01]  /*2a40*/  IABS R64, R13 ;  /* 0x0000000d00407213 */ /* 0x000fe20000000000 */
[----:B------:R-:W-:Y:S01]  /*2a50*/  @!P3 IMAD.MOV R60, RZ, RZ, -R60 ;  /* 0x000000ffff3cb224 */ /* 0x000fe200078e0a3c */
[----:B------:R-:W-:Y:S01]  /*2a60*/  ISETP.GT.U32.AND P3, PT, R3, R63, PT ;  /* 0x0000003f0300720c */ /* 0x000fe20003f64070 */
[----:B------:R-:W-:Y:S01]  /*2a70*/  IMAD.HI.U32 R9, R5, R44, RZ ;  /* 0x0000002c05097227 */ /* 0x000fe200078e00ff */
[----:B------:R-:W-:-:S03]  /*2a80*/  IABS R80, R25 ;  /* 0x0000001900507213 */ /* 0x000fc60000000000 */
[----:B------:R-:W-:Y:S01]  /*2a90*/  @!P6 IMAD.MOV R61, RZ, RZ, -R61 ;  /* 0x000000ffff3de224 */ /* 0x000fe200078e0a3d */
[----:B------:R-:W-:Y:S01]  /*2aa0*/  ISETP.GT.U32.AND P6, PT, R3, R28, PT ;  /* 0x0000001c0300720c */ /* 0x000fe20003fc4070 */
[----:B------:R-:W-:-:S04]  /*2ab0*/  IMAD.HI.U32 R11, R5, R64, RZ ;  /* 0x00000040050b7227 */ /* 0x000fc800078e00ff */
[----:B------:R-:W-:Y:S02]  /*2ac0*/  IMAD.MOV R9, RZ, RZ, -R9 ;  /* 0x000000ffff097224 */ /* 0x000fe400078e0a09 */
[----:B------:R-:W-:Y:S02]  /*2ad0*/  IMAD.MOV R11, RZ, RZ, -R11 ;  /* 0x000000ffff0b7224 */ /* 0x000fe400078e0a0b */
[C---:B------:R-:W-:Y:S02]  /*2ae0*/  IMAD R44, R3.reuse, R9, R44 ;  /* 0x00000009032c7224 */ /* 0x040fe400078e022c */
[----:B------:R-:W-:Y:S02]  /*2af0*/  IMAD R64, R3, R11, R64 ;  /* 0x0000000b03407224 */ /* 0x000fe400078e0240 */
[--C-:B------:R-:W-:Y:S01]  /*2b00*/  @!P3 IMAD.IADD R63, R63, 0x1, -R3.reuse ;  /* 0x000000013f3fb824 */ /* 0x100fe200078e0a03 */
[C---:B------:R-:W-:Y:S01]  /*2b10*/  ISETP.GT.U32.AND P3, PT, R3.reuse, R44, PT ;  /* 0x0000002c0300720c */ /* 0x040fe20003f64070 */
[--C-:B------:R-:W-:Y:S01]  /*2b20*/  @!P6 IMAD.IADD R28, R28, 0x1, -R3.reuse ;  /* 0x000000011c1ce824 */ /* 0x100fe200078e0a03 */
[----:B------:R-:W-:Y:S01]  /*2b30*/  ISETP.GT.U32.AND P6, PT, R3, R64, PT ;  /* 0x000000400300720c */ /* 0x000fe20003fc4070 */
[----:B------:R-:W-:Y:S01]  /*2b40*/  @!P4 IMAD.IADD R62, R62, 0x1, -R3 ;  /* 0x000000013e3ec824 */ /* 0x000fe200078e0a03 */
[----:B------:R-:W-:Y:S01]  /*2b50*/  ISETP.GE.AND P4, PT, R13, RZ, PT ;  /* 0x000000ff0d00720c */ /* 0x000fe20003f86270 */
[----:B------:R-:W-:Y:S01]  /*2b60*/  IMAD.HI.U32 R9, R5, R66, RZ ;  /* 0x0000004205097227 */ /* 0x000fe200078e00ff */
[----:B------:R-:W-:-:S03]  /*2b70*/  LOP3.LUT R13, R7, 0xb8, RZ, 0xfc, !PT ;  /* 0x000000b8070d7812 */ /* 0x000fc600078efcff */
[----:B------:R-:W-:Y:S01]  /*2b80*/  IMAD.MOV R9, RZ, RZ, -R9 ;  /* 0x000000ffff097224 */ /* 0x000fe200078e0a09 */
[----:B------:R-:W-:Y:S01]  /*2b90*/  IABS R76, R13 ;  /* 0x0000000d004c7213 */ /* 0x000fe20000000000 */
[----:B------:R-:W-:Y:S02]  /*2ba0*/  @!P0 IMAD.MOV R63, RZ, RZ, -R63 ;  /* 0x000000ffff3f8224 */ /* 0x000fe400078e0a3f */
[--C-:B------:R-:W-:Y:S01]  /*2bb0*/  @!P3 IMAD.IADD R44, R44, 0x1, -R3.reuse ;  /* 0x000000012c2cb824 */ /* 0x100fe200078e0a03 */
[C---:B------:R-:W-:Y:S01]  /*2bc0*/  ISETP.GT.U32.AND P3, PT, R3.reuse, R28, PT ;  /* 0x0000001c0300720c */ /* 0x040fe20003f64070 */
[----:B------:R-:W-:Y:S02]  /*2bd0*/  @!P6 IMAD.IADD R64, R64, 0x1, -R3 ;  /* 0x000000014040e824 */ /* 0x000fe400078e0a03 */
[C---:B------:R-:W-:Y:S01]  /*2be0*/  IMAD R66, R3.reuse, R9, R66 ;  /* 0x0000000903427224 */ /* 0x040fe200078e0242 */
[----:B------:R-:W-:Y:S01]  /*2bf0*/  ISETP.GT.U32.AND P6, PT, R3, R44, PT ;  /* 0x0000002c0300720c */ /* 0x000fe20003fc4070 */
[----:B------:R-:W-:-:S03]  /*2c00*/  IMAD.HI.U32 R9, R5, R76, RZ ;  /* 0x0000004c05097227 */ /* 0x000fc600078e00ff */
[----:B------:R-:W-:Y:S01]  /*2c10*/  ISETP.GT.U32.AND P0, PT, R3, R66, PT ;  /* 0x000000420300720c */ /* 0x000fe20003f04070 */
[----:B------:R-:W-:Y:S02]  /*2c20*/  IMAD.MOV R9, RZ, RZ, -R9 ;  /* 0x000000ffff097224 */ /* 0x000fe400078e0a09 */
[----:B------:R-:W-:-:S04]  /*2c30*/  IMAD.HI.U32 R11, R5, R78, RZ ;  /* 0x0000004e050b7227 */ /* 0x000fc800078e00ff */
[----:B------:R-:W-:Y:S02]  /*2c40*/  IMAD R76, R3, R9, R76 ;  /* 0x00000009034c7224 */ /* 0x000fe400078e024c */
[----:B------:R-:W-:Y:S02]  /*2c50*/  @!P6 IMAD.IADD R44, R44, 0x1, -R3 ;  /* 0x000000012c2ce824 */ /* 0x000fe400078e0a03 */
[----:B------:R-:W-:Y:S01]  /*2c60*/  IMAD.HI.U32 R9, R5, R80, RZ ;  /* 0x0000005005097227 */ /* 0x000fe200078e00ff */
[----:B------:R-:W-:-:S03]  /*2c70*/  ISETP.GT.U32.AND P6, PT, R3, R76, PT ;  /* 0x0000004c0300720c */ /* 0x000fc60003fc4070 */
[----:B------:R-:W-:Y:S02]  /*2c80*/  @!P0 IMAD.IADD R66, R66, 0x1, -R3 ;  /* 0x0000000142428824 */ /* 0x000fe400078e0a03 */
[----:B------:R-:W-:Y:S02]  /*2c90*/  IMAD.MOV R11, RZ, RZ, -R11 ;  /* 0x000000ffff0b7224 */ /* 0x000fe400078e0a0b */
[----:B------:R-:W-:Y:S01]  /*2ca0*/  IMAD.MOV R9, RZ, RZ, -R9 ;  /* 0x000000ffff097224 */ /* 0x000fe200078e0a09 */
[C---:B------:R-:W-:Y:S01]  /*2cb0*/  ISETP.GT.U32.AND P0, PT, R3.reuse, R66, PT ;  /* 0x000000420300720c */ /* 0x040fe20003f04070 */
[C---:B------:R-:W-:Y:S02]  /*2cc0*/  IMAD R78, R3.reuse, R11, R78 ;  /* 0x0000000b034e7224 */ /* 0x040fe400078e024e */
[----:B------:R-:W-:Y:S02]  /*2cd0*/  IMAD R80, R3, R9, R80 ;  /* 0x0000000903507224 */ /* 0x000fe400078e0250 */
[----:B------:R-:W-:-:S02]  /*2ce0*/  @!P6 IMAD.IADD R76, R76, 0x1, -R3 ;  /* 0x000000014c4ce824 */ /* 0x000fc400078e0a03 */
[----:B------:R-:W-:-:S03]  /*2cf0*/  IMAD.HI.U32 R9, R5, R82, RZ ;  /* 0x0000005205097227 */ /* 0x000fc600078e00ff */
[C---:B------:R-:W-:Y:S01]  /*2d00*/  ISETP.GT.U32.AND P6, PT, R3.reuse, R76, PT ;  /* 0x0000004c0300720c */ /* 0x040fe20003fc4070 */
[----:B------:R-:W-:Y:S02]  /*2d10*/  IMAD.MOV R9, RZ, RZ, -R9 ;  /* 0x000000ffff097224 */ /* 0x000fe400078e0a09 */
[----:B------:R-:W-:Y:S01]  /*2d20*/  @!P0 IMAD.IADD R66, R66, 0x1, -R3 ;  /* 0x0000000142428824 */ /* 0x000fe200078e0a03 */
[C---:B------:R-:W-:Y:S01]  /*2d30*/  ISETP.GT.U32.AND P0, PT, R3.reuse, R78, PT ;  /* 0x0000004e0300720c */ /* 0x040fe20003f04070 */
[----:B------:R-:W-:Y:S02]  /*2d40*/  IMAD R82, R3, R9, R82 ;  /* 0x0000000903527224 */ /* 0x000fe400078e0252 */
[----:B------:R-:W-:-:S04]  /*2d50*/  IMAD.HI.U32 R9, R5, R84, RZ ;  /* 0x0000005405097227 */ /* 0x000fc800078e00ff */
[--C-:B------:R-:W-:Y:S01]  /*2d60*/  @!P3 IMAD.IADD R28, R28, 0x1, -R3.reuse ;  /* 0x000000011c1cb824 */ /* 0x100fe200078e0a03 */
[----:B------:R-:W-:Y:S01]  /*2d70*/  ISETP.GE.AND P3, PT, R15, RZ, PT ;  /* 0x000000ff0f00720c */ /* 0x000fe20003f66270 */
[----:B------:R-:W-:Y:S01]  /*2d80*/  @!P6 IMAD.IADD R76, R76, 0x1, -R3 ;  /* 0x000000014c4ce824 */ /* 0x000fe200078e0a03 */
[C---:B------:R-:W-:Y:S01]  /*2d90*/  ISETP.GT.U32.AND P6, PT, R3.reuse, R80, PT ;  /* 0x000000500300720c */ /* 0x040fe20003fc4070 */
[----:B------:R-:W-:Y:S02]  /*2da0*/  IMAD.MOV R15, RZ, RZ, -R9 ;  /* 0x000000ffff0f7224 */ /* 0x000fe400078e0a09 */
[----:B------:R-:W-:Y:S01]  /*2db0*/  @!P0 IMAD.IADD R78, R78, 0x1, -R3 ;  /* 0x000000014e4e8824 */ /* 0x000fe200078e0a03 */
[C---:B------:R-:W-:Y:S01]  /*2dc0*/  ISETP.GT.U32.AND P0, PT, R3.reuse, R82, PT ;  /* 0x000000520300720c */ /* 0x040fe20003f04070 */
[----:B------:R-:W-:Y:S02]  /*2dd0*/  IMAD R84, R3, R15, R84 ;  /* 0x0000000f03547224 */ /* 0x000fe400078e0254 */
[----:B------:R-:W-:-:S04]  /*2de0*/  IMAD.HI.U32 R9, R5, R90, RZ ;  /* 0x0000005a05097227 */ /* 0x000fc800078e00ff */
[----:B------:R-:W-:Y:S01]  /*2df0*/  IMAD.MOV.U32 R68, RZ, RZ, R28 ;  /* 0x000000ffff447224 */ /* 0x000fe200078e001c */
[----:B------:R-:W-:Y:S01]  /*2e00*/  LOP3.LUT R28, R7, 0xd8, RZ, 0xfc, !PT ;  /* 0x000000d8071c7812 */ /* 0x000fe200078efcff */
[----:B------:R-:W-:Y:S01]  /*2e10*/  @!P6 IMAD.IADD R80, R80, 0x1, -R3 ;  /* 0x000000015050e824 */ /* 0x000fe200078e0a03 */
[C---:B------:R-:W-:Y:S01]  /*2e20*/  ISETP.GT.U32.AND P6, PT, R3.reuse, R78, PT ;  /* 0x0000004e0300720c */ /* 0x040fe20003fc4070 */
[----:B------:R-:W-:Y:S01]  /*2e30*/  IMAD.MOV R9, RZ, RZ, -R9 ;  /* 0x000000ffff097224 */ /* 0x000fe200078e0a09 */
[----:B------:R-:W-:Y:S01]  /*2e40*/  IABS R92, R28 ;  /* 0x0000001c005c7213 */ /* 0x000fe20000000000 */
[----:B------:R-:W-:Y:S01]  /*2e50*/  @!P2 IMAD.MOV R62, RZ, RZ, -R62 ;  /* 0x000000ffff3ea224 */ /* 0x000fe200078e0a3e */
[C---:B------:R-:W-:Y:S01]  /*2e60*/  ISETP.GT.U32.AND P2, PT, R3.reuse, R64, PT ;  /* 0x000000400300720c */ /* 0x040fe20003f44070 */
[----:B------:R-:W-:Y:S02]  /*2e70*/  IMAD R90, R3, R9, R90 ;  /* 0x00000009035a7224 */ /* 0x000fe400078e025a */
[----:B------:R-:W-:-:S04]  /*2e80*/  IMAD.HI.U32 R9, R5, R92, RZ ;  /* 0x0000005c05097227 */ /* 0x000fc800078e00ff */
[----:B------:R-:W-:Y:S02]  /*2e90*/  IMAD.MOV R9, RZ, RZ, -R9 ;  /* 0x000000ffff097224 */ /* 0x000fe400078e0a09 */
[----:B------:R-:W-:Y:S01]  /*2ea0*/  @!P6 IMAD.IADD R78, R78, 0x1, -R3 ;  /* 0x000000014e4ee824 */ /* 0x000fe200078e0a03 */
[----:B------:R-:W-:Y:S01]  /*2eb0*/  ISETP.GT.U32.AND P6, PT, R3, R84, PT ;  /* 0x000000540300720c */ /* 0x000fe20003fc4070 */
[----:B------:R-:W-:-:S04]  /*2ec0*/  IMAD.HI.U32 R11, R5, R86, RZ ;  /* 0x00000056050b7227 */ /* 0x000fc800078e00ff */
[----:B------:R-:W-:Y:S02]  /*2ed0*/  @!P0 IMAD.IADD R82, R82, 0x1, -R3 ;  /* 0x0000000152528824 */ /* 0x000fe400078e0a03 */
[C---:B------:R-:W-:Y:S02]  /*2ee0*/  IMAD R92, R3.reuse, R9, R92 ;  /* 0x00000009035c7224 */ /* 0x040fe400078e025c */
[----:B------:R-:W-:Y:S01]  /*2ef0*/  IMAD.MOV R11, RZ, RZ, -R11 ;  /* 0x000000ffff0b7224 */ /* 0x000fe200078e0a0b */
[----:B------:R-:W-:Y:S01]  /*2f00*/  ISETP.GT.U32.AND P0, PT, R3, R82, PT ;  /* 0x000000520300720c */ /* 0x000fe20003f04070 */
[--C-:B------:R-:W-:Y:S01]  /*2f10*/  @!P2 IMAD.IADD R64, R64, 0x1, -R3.reuse ;  /* 0x000000014040a824 */ /* 0x100fe200078e0a03 */
[----:B------:R-:W-:Y:S01]  /*2f20*/  ISETP.GE.AND P2, PT, R13, RZ, PT ;  /* 0x000000ff0d00720c */ /* 0x000fe20003f46270 */
[----:B------:R-:W-:Y:S01]  /*2f30*/  @!P6 IMAD.IADD R84, R84, 0x1, -R3 ;  /* 0x000000015454e824 */ /* 0x000fe200078e0a03 */
[C---:B------:R-:W-:Y:S01]  /*2f40*/  ISETP.GT.U32.AND P6, PT, R3.reuse, R90, PT ;  /* 0x0000005a0300720c */ /* 0x040fe20003fc4070 */
[----:B------:R-:W-:Y:S01]  /*2f50*/  @!P1 IMAD.MOV R68, RZ, RZ, -R68 ;  /* 0x000000ffff449224 */ /* 0x000fe200078e0a44 */
[----:B------:R-:W-:Y:S01]  /*2f60*/  ISETP.GT.U32.AND P1, PT, R3, R80, PT ;  /* 0x000000500300720c */ /* 0x000fe20003f24070 */
[----:B------:R-:W-:-:S04]  /*2f70*/  IMAD.HI.U32 R13, R5, R88, RZ ;  /* 0x00000058050d7227 */ /* 0x000fc800078e00ff */
[----:B------:R-:W-:Y:S02]  /*2f80*/  IMAD R86, R3, R11, R86 ;  /* 0x0000000b03567224 */ /* 0x000fe400078e0256 */
[----:B------:R-:W-:-:S04]  /*2f90*/  IMAD.HI.U32 R11, R5, R94, RZ ;  /* 0x0000005e050b7227 */ /* 0x000fc800078e00ff */
[----:B------:R-:W-:Y:S01]  /*2fa0*/  @!P6 IMAD.IADD R90, R90, 0x1, -R3 ;  /* 0x000000015a5ae824 */ /* 0x000fe200078e0a03 */
[C---:B------:R-:W-:Y:S01]  /*2fb0*/  ISETP.GT.U32.AND P6, PT, R3.reuse, R92, PT ;  /* 0x0000005c0300720c */ /* 0x040fe20003fc4070 */
[----:B------:R-:W-:Y:S02]  /*2fc0*/  IMAD.MOV R13, RZ, RZ, -R13 ;  /* 0x000000ffff0d7224 */ /* 0x000fe400078e0a0d */
[----:B------:R-:W-:Y:S02]  /*2fd0*/  IMAD.MOV R11, RZ, RZ, -R11 ;  /* 0x000000ffff0b7224 */ /* 0x000fe400078e0a0b */
[C---:B------:R-:W-:Y:S02]  /*2fe0*/  IMAD R88, R3.reuse, R13, R88 ;  /* 0x0000000d03587224 */ /* 0x040fe400078e0258 */
[C---:B------:R-:W-:Y:S02]  /*2ff0*/  IMAD R94, R3.reuse, R11, R94 ;  /* 0x0000000b035e7224 */ /* 0x040fe400078e025e */
[--C-:B------:R-:W-:Y:S01]  /*3000*/  @!P1 IMAD.IADD R80, R80, 0x1, -R3.reuse ;  /* 0x0000000150509824 */ /* 0x100fe200078e0a03 */
[C---:B------:R-:W-:Y:S01]  /*3010*/  ISETP.GT.U32.AND P1, PT, R3.reuse, R86, PT ;  /* 0x000000560300720c */ /* 0x040fe20003f24070 */
[--C-:B------:R-:W-:Y:S01]  /*3020*/  @!P0 IMAD.IADD R82, R82, 0x1, -R3.reuse ;  /* 0x0000000152528824 */ /* 0x100fe200078e0a03 */
[C---:B------:R-:W-:Y:S01]  /*3030*/  ISETP.GT.U32.AND P0, PT, R3.reuse, R88, PT ;  /* 0x000000580300720c */ /* 0x040fe20003f04070 */
[----:B------:R-:W-:Y:S01]  /*3040*/  @!P6 IMAD.IADD R92, R92, 0x1, -R3 ;  /* 0x000000015c5ce824 */ /* 0x000fe200078e0a03 */
[----:B------:R-:W-:Y:S01]  /*3050*/  ISETP.GT.U32.AND P6, PT, R3, R94, PT ;  /* 0x0000005e0300720c */ /* 0x000fe20003fc4070 */
[----:B------:R-:W-:-:S04]  /*3060*/  IMAD.HI.U32 R13, R5, R96, RZ ;  /* 0x00000060050d7227 */ /* 0x000fc800078e00ff */
[----:B------:R-:W-:-:S04]  /*3070*/  IMAD.HI.U32 R15, R5, R98, RZ ;  /* 0x00000062050f7227 */ /* 0x000fc800078e00ff */
[----:B------:R-:W-:Y:S02]  /*3080*/  IMAD.MOV R13, RZ, RZ, -R13 ;  /* 0x000000ffff0d7224 */ /* 0x000fe400078e0a0d */
[----:B------:R-:W-:Y:S02]  /*3090*/  IMAD.MOV R15, RZ, RZ, -R15 ;  /* 0x000000ffff0f7224 */ /* 0x000fe400078e0a0f */
[----:B------:R-:W-:Y:S02]  /*30a0*/  IMAD R96, R3, R13, R96 ;  /* 0x0000000d03607224 */ /* 0x000fe400078e0260 */
[--C-:B------:R-:W-:Y:S01]  /*30b0*/  @!P1 IMAD.IADD R86, R86, 0x1, -R3.reuse ;  /* 0x0000000156569824 */ /* 0x100fe200078e0a03 */
[----:B------:R-:W-:Y:S01]  /*30c0*/  ISETP.GE.AND P1, PT, R21, RZ, PT ;  /* 0x000000ff1500720c */ /* 0x000fe20003f26270 */
[--C-:B------:R-:W-:Y:S01]  /*30d0*/  @!P0 IMAD.IADD R88, R88, 0x1, -R3.reuse ;  /* 0x0000000158588824 */ /* 0x100fe200078e0a03 */
[----:B------:R-:W-:Y:S01]  /*30e0*/  ISETP.GE.AND P0, PT, R25, RZ, PT ;  /* 0x000000ff1900720c */ /* 0x000fe20003f06270 */
[----:B------:R-:W-:Y:S01]  /*30f0*/  IMAD R98, R3, R15, R98 ;  /* 0x0000000f03627224 */ /* 0x000fe200078e0262 */
[C---:B------:R-:W-:Y:S01]  /*3100*/  LOP3.LUT R15, R7.reuse, 0xe8, RZ, 0xfc, !PT ;  /* 0x000000e8070f7812 */ /* 0x040fe200078efcff */
[----:B------:R-:W-:Y:S01]  /*3110*/  @!P6 IMAD.IADD R94, R94, 0x1, -R3 ;  /* 0x000000015e5ee824 */ /* 0x000fe200078e0a03 */
[C---:B------:R-:W-:Y:S01]  /*3120*/  LOP3.LUT R21, R7.reuse, 0xec, RZ, 0xfc, !PT ;  /* 0x000000ec07157812 */ /* 0x040fe200078efcff */
[----:B------:R-:W-:Y:S01]  /*3130*/  IMAD.MOV.U32 R70, RZ, RZ, R44 ;  /* 0x000000ffff467224 */ /* 0x000fe200078e002c */
[----:B------:R-:W-:Y:S01]  /*3140*/  LOP3.LUT R25, R7, 0xf0, RZ, 0xfc, !PT ;  /* 0x000000f007197812 */ /* 0x000fe200078efcff */
[----:B------:R-:W-:Y:S01]  /*3150*/  IMAD.MOV.U32 R72, RZ, RZ, R64 ;  /* 0x000000ffff487224 */ /* 0x000fe200078e0040 */
[C---:B------:R-:W-:Y:S01]  /*3160*/  ISETP.GT.U32.AND P6, PT, R3.reuse, R96, PT ;  /* 0x000000600300720c */ /* 0x040fe20003fc4070 */
[----:B------:R-:W-:Y:S01]  /*3170*/  IMAD.MOV.U32 R74, RZ, RZ, R66 ;  /* 0x000000ffff4a7224 */ /* 0x000fe200078e0042 */
[----:B------:R-:W-:Y:S01]  /*3180*/  IABS R100, R15 ;  /* 0x0000000f00647213 */ /* 0x000fe20000000000 */
[----:B------:R-:W-:Y:S01]  /*3190*/  @!P5 IMAD.MOV R70, RZ, RZ, -R70 ;  /* 0x000000ffff46d224 */ /* 0x000fe200078e0a46 */
[----:B------:R-:W-:Y:S01]  /*31a0*/  IABS R102, R21 ;  /* 0x0000001500667213 */ /* 0x000fe20000000000 */
[----:B------:R-:W-:Y:S01]  /*31b0*/  @!P4 IMAD.MOV R72, RZ, RZ, -R72 ;  /* 0x000000ffff48c224 */ /* 0x000fe200078e0a48 */
[----:B------:R-:W-:Y:S01]  /*31c0*/  IABS R104, R25 ;  /* 0x0000001900687213 */ /* 0x000fe20000000000 */
[----:B------:R-:W-:Y:S01]  /*31d0*/  @!P3 IMAD.MOV R74, RZ, RZ, -R74 ;  /* 0x000000ffff4ab224 */ /* 0x000fe200078e0a4a */
[C---:B------:R-:W-:Y:S01]  /*31e0*/  ISETP.GT.U32.AND P5, PT, R3.reuse, R84, PT ;  /* 0x000000540300720c */ /* 0x040fe20003fa4070 */
[----:B------:R-:W-:Y:S01]  /*31f0*/  @!P2 IMAD.MOV R76, RZ, RZ, -R76 ;  /* 0x000000ffff4ca224 */ /* 0x000fe200078e0a4c */
[----:B------:R-:W-:Y:S01]  /*3200*/  ISETP.GT.U32.AND P4, PT, R3, R86, PT ;  /* 0x000000560300720c */ /* 0x000fe20003f84070 */
[----:B------:R-:W-:Y:S01]  /*3210*/  IMAD.HI.U32 R7, R5, R100, RZ ;  /* 0x0000006405077227 */ /* 0x000fe200078e00ff */
[----:B------:R-:W-:-:S02]  /*3220*/  ISETP.GT.U32.AND P3, PT, R3, R88, PT ;  /* 0x000000580300720c */ /* 0x000fc40003f64070 */
[----:B------:R-:W-:Y:S01]  /*3230*/  ISETP.GT.U32.AND P2, PT, R3, R90, PT ;  /* 0x0000005a0300720c */ /* 0x000fe20003f44070 */
[----:B------:R-:W-:-:S04]  /*3240*/  IMAD.HI.U32 R9, R5, R102, RZ ;  /* 0x0000006605097227 */ /* 0x000fc800078e00ff */
[----:B------:R-:W-:-:S04]  /*3250*/  IMAD.HI.U32 R11, R5, R104, RZ ;  /* 0x00000068050b7227 */ /* 0x000fc800078e00ff */
[----:B------:R-:W-:-:S04]  /*3260*/  IMAD.HI.U32 R13, R5, R106, RZ ;  /* 0x0000006a050d7227 */ /* 0x000fc800078e00ff */
[----:B------:R-:W-:-:S04]  /*3270*/  IMAD.HI.U32 R5, R5, R108, RZ ;  /* 0x0000006c05057227 */ /* 0x000fc800078e00ff */
[----:B------:R-:W-:Y:S02]  /*3280*/  IMAD.MOV R7, RZ, RZ, -R7 ;  /* 0x000000ffff077224 */ /* 0x000fe400078e0a07 */
[----:B------:R-:W-:Y:S02]  /*3290*/  IMAD.MOV R9, RZ, RZ, -R9 ;  /* 0x000000ffff097224 */ /* 0x000fe400078e0a09 */
[----:B------:R-:W-:Y:S02]  /*32a0*/  IMAD.MOV R11, RZ, RZ, -R11 ;  /* 0x000000ffff0b7224 */ /* 0x000fe400078e0a0b */
[----:B------:R-:W-:Y:S02]  /*32b0*/  IMAD.MOV R5, RZ, RZ, -R5 ;  /* 0x000000ffff057224 */ /* 0x000fe400078e0a05 */
[----:B------:R-:W-:Y:S02]  /*32c0*/  @!P6 IMAD.IADD R96, R96, 0x1, -R3 ;  /* 0x000000016060e824 */ /* 0x000fe400078e0a03 */
[----:B------:R-:W-:-:S02]  /*32d0*/  IMAD R100, R3, R7, R100 ;  /* 0x0000000703647224 */ /* 0x000fc400078e0264 */
[C---:B------:R-:W-:Y:S01]  /*32e0*/  IMAD R102, R3.reuse, R9, R102 ;  /* 0x0000000903667224 */ /* 0x040fe200078e0266 */
[C---:B------:R-:W-:Y:S01]  /*32f0*/  ISETP.GT.U32.AND P6, PT, R3.reuse, R96, PT ;  /* 0x000000600300720c */ /* 0x040fe20003fc4070 */
[C---:B------:R-:W-:Y:S02]  /*3300*/  IMAD R104, R3.reuse, R11, R104 ;  /* 0x0000000b03687224 */ /* 0x040fe400078e0268 */
[----:B------:R-:W-:Y:S01]  /*3310*/  @!P1 IMAD.MOV R78, RZ, RZ, -R78 ;  /* 0x000000ffff4e9224 */ /* 0x000fe200078e0a4e */
[C---:B------:R-:W-:Y:S01]  /*3320*/  ISETP.GT.U32.AND P1, PT, R3.reuse, R92, PT ;  /* 0x0000005c0300720c */ /* 0x040fe20003f24070 */
[C---:B------:R-:W-:Y:S02]  /*3330*/  IMAD R108, R3.reuse, R5, R108 ;  /* 0x00000005036c7224 */ /* 0x040fe400078e026c */
[----:B------:R-:W0:Y:S01]  /*3340*/  LDS R5, [UR13] ;  /* 0x0000000dff057984 */ /* 0x000e220008000800 */
[----:B------:R-:W-:Y:S01]  /*3350*/  @!P0 IMAD.MOV R80, RZ, RZ, -R80 ;  /* 0x000000ffff508224 */ /* 0x000fe200078e0a50 */
[C---:B------:R-:W-:Y:S01]  /*3360*/  ISETP.GT.U32.AND P0, PT, R3.reuse, R94, PT ;  /* 0x0000005e0300720c */ /* 0x040fe20003f04070 */
[--C-:B------:R-:W-:Y:S01]  /*3370*/  @!P5 IMAD.IADD R84, R84, 0x1, -R3.reuse ;  /* 0x000000015454d824 */ /* 0x100fe200078e0a03 */
[C---:B------:R-:W-:Y:S01]  /*3380*/  ISETP.GT.U32.AND P5, PT, R3.reuse, R98, PT ;  /* 0x000000620300720c */ /* 0x040fe20003fa4070 */
[--C-:B------:R-:W-:Y:S01]  /*3390*/  @!P4 IMAD.IADD R86, R86, 0x1, -R3.reuse ;  /* 0x000000015656c824 */ /* 0x100fe200078e0a03 */
[C---:B------:R-:W-:Y:S01]  /*33a0*/  ISETP.GT.U32.AND P4, PT, R3.reuse, R100, PT ;  /* 0x000000640300720c */ /* 0x040fe20003f84070 */
[--C-:B------:R-:W-:Y:S01]  /*33b0*/  @!P3 IMAD.IADD R88, R88, 0x1, -R3.reuse ;  /* 0x000000015858b824 */ /* 0x100fe200078e0a03 */
[C---:B------:R-:W-:Y:S01]  /*33c0*/  ISETP.GT.U32.AND P3, PT, R3.reuse, R102, PT ;  /* 0x000000660300720c */ /* 0x040fe20003f64070 */
[----:B------:R-:W-:Y:S01]  /*33d0*/  @!P2 IMAD.IADD R90, R90, 0x1, -R3 ;  /* 0x000000015a5aa824 */ /* 0x000fe200078e0a03 */
[----:B------:R-:W-:Y:S01]  /*33e0*/  ISETP.GT.U32.AND P2, PT, R3, R104, PT ;  /* 0x000000680300720c */ /* 0x000fe20003f44070 */
[----:B------:R-:W-:-:S02]  /*33f0*/  IMAD.MOV R13, RZ, RZ, -R13 ;  /* 0x000000ffff0d7224 */ /* 0x000fc400078e0a0d */
[--C-:B------:R-:W-:Y:S02]  /*3400*/  @!P1 IMAD.IADD R92, R92, 0x1, -R3.reuse ;  /* 0x000000015c5c9824 */ /* 0x100fe400078e0a03 */
[C---:B------:R-:W-:Y:S02]  /*3410*/  IMAD R106, R3.reuse, R13, R106 ;  /* 0x0000000d036a7224 */ /* 0x040fe400078e026a */
[--C-:B------:R-:W-:Y:S01]  /*3420*/  @!P6 IMAD.IADD R96, R96, 0x1, -R3.reuse ;  /* 0x000000016060e824 */ /* 0x100fe200078e0a03 */
[C---:B------:R-:W-:Y:S01]  /*3430*/  ISETP.GT.U32.AND P6, PT, R3.reuse, R108, PT ;  /* 0x0000006c0300720c */ /* 0x040fe20003fc4070 */
[--C-:B------:R-:W-:Y:S01]  /*3440*/  @!P0 IMAD.IADD R94, R94, 0x1, -R3.reuse ;  /* 0x000000015e5e8824 */ /* 0x100fe200078e0a03 */
[----:B------:R-:W-:Y:S01]  /*3450*/  ISETP.GT.U32.AND P1, PT, R3, R106, PT ;  /* 0x0000006a0300720c */ /* 0x000fe20003f24070 */
[--C-:B------:R-:W-:Y:S01]  /*3460*/  @!P5 IMAD.IADD R98, R98, 0x1, -R3.reuse ;  /* 0x000000016262d824 */ /* 0x100fe200078e0a03 */
[----:B------:R-:W-:Y:S01]  /*3470*/  ISETP.GE.AND P0, PT, R29, RZ, PT ;  /* 0x000000ff1d00720c */ /* 0x000fe20003f06270 */
[--C-:B------:R-:W-:Y:S01]  /*3480*/  @!P4 IMAD.IADD R100, R100, 0x1, -R3.reuse ;  /* 0x000000016464c824 */ /* 0x100fe200078e0a03 */
[----:B------:R-:W-:Y:S01]  /*3490*/  ISETP.GE.AND P5, PT, R49, RZ, PT ;  /* 0x000000ff3100720c */ /* 0x000fe20003fa6270 */
[--C-:B------:R-:W-:Y:S01]  /*34a0*/  @!P3 IMAD.IADD R102, R102, 0x1, -R3.reuse ;  /* 0x000000016666b824 */ /* 0x100fe200078e0a03 */
[----:B------:R-:W-:Y:S01]  /*34b0*/  ISETP.GE.AND P4, PT, R51, RZ, PT ;  /* 0x000000ff3300720c */ /* 0x000fe20003f86270 */
[----:B------:R-:W-:Y:S01]  /*34c0*/  @!P2 IMAD.IADD R104, R104, 0x1, -R3 ;  /* 0x000000016868a824 */ /* 0x000fe200078e0a03 */
[----:B------:R-:W-:-:S02]  /*34d0*/  ISETP.GE.AND P3, PT, R53, RZ, PT ;  /* 0x000000ff3500720c */ /* 0x000fc40003f66270 */
[----:B------:R-:W-:Y:S01]  /*34e0*/  ISETP.GE.AND P2, PT, R55, RZ, PT ;  /* 0x000000ff3700720c */ /* 0x000fe20003f46270 */
[--C-:B------:R-:W-:Y:S02]  /*34f0*/  @!P6 IMAD.IADD R108, R108, 0x1, -R3.reuse ;  /* 0x000000016c6ce824 */ /* 0x100fe400078e0a03 */
[----:B------:R-:W-:Y:S01]  /*3500*/  @!P1 IMAD.IADD R106, R106, 0x1, -R3 ;  /* 0x000000016a6a9824 */ /* 0x000fe200078e0a03 */
[----:B------:R-:W-:Y:S01]  /*3510*/  ISETP.GE.AND P1, PT, R28, RZ, PT ;  /* 0x000000ff1c00720c */ /* 0x000fe20003f26270 */
[----:B------:R-:W-:Y:S01]  /*3520*/  @!P0 IMAD.MOV R82, RZ, RZ, -R82 ;  /* 0x000000ffff528224 */ /* 0x000fe200078e0a52 */
[----:B------:R-:W1:Y:S01]  /*3530*/  LDC.64 R28, c[0x0][0x3a0] ;  /* 0x0000e800ff1c7b82 */ /* 0x000e620000000a00 */
[C---:B------:R-:W-:Y:S01]  /*3540*/  ISETP.GT.U32.AND P0, PT, R3.reuse, R98, PT ;  /* 0x000000620300720c */ /* 0x040fe20003f04070 */
[----:B------:R-:W-:Y:S01]  /*3550*/  @!P5 IMAD.MOV R84, RZ, RZ, -R84 ;  /* 0x000000ffff54d224 */ /* 0x000fe200078e0a54 */
[C---:B------:R-:W-:Y:S01]  /*3560*/  ISETP.GT.U32.AND P5, PT, R3.reuse, R100, PT ;  /* 0x000000640300720c */ /* 0x040fe20003fa4070 */
[----:B------:R-:W-:Y:S01]  /*3570*/  @!P4 IMAD.MOV R86, RZ, RZ, -R86 ;  /* 0x000000ffff56c224 */ /* 0x000fe200078e0a56 */
[C---:B------:R-:W-:Y:S01]  /*3580*/  ISETP.GT.U32.AND P4, PT, R3.reuse, R102, PT ;  /* 0x000000660300720c */ /* 0x040fe20003f84070 */
[----:B------:R-:W-:Y:S01]  /*3590*/  @!P3 IMAD.MOV R88, RZ, RZ, -R88 ;  /* 0x000000ffff58b224 */ /* 0x000fe200078e0a58 */
[C---:B------:R-:W-:Y:S01]  /*35a0*/  ISETP.GT.U32.AND P3, PT, R3.reuse, R104, PT ;  /* 0x000000680300720c */ /* 0x040fe20003f64070 */
[----:B------:R-:W-:Y:S01]  /*35b0*/  @!P2 IMAD.MOV R90, RZ, RZ, -R90 ;  /* 0x000000ffff5aa224 */ /* 0x000fe200078e0a5a */
[----:B------:R-:W-:-:S02]  /*35c0*/  ISETP.GT.U32.AND P2, PT, R3, R106, PT ;  /* 0x0000006a0300720c */ /* 0x000fc40003f44070 */
[----:B------:R-:W-:Y:S01]  /*35d0*/  ISETP.GT.U32.AND P6, PT, R3, R108, PT ;  /* 0x0000006c0300720c */ /* 0x000fe20003fc4070 */
[----:B------:R-:W-:Y:S01]  /*35e0*/  @!P1 IMAD.MOV R92, RZ, RZ, -R92 ;  /* 0x000000ffff5c9224 */ /* 0x000fe200078e0a5c */
[----:B0-----:R-:W-:Y:S01]  /*35f0*/  R2UR UR12, R5 ;  /* 0x00000000050c72ca */ /* 0x001fe200000e0000 */
[--C-:B------:R-:W-:Y:S01]  /*3600*/  @!P0 IMAD.IADD R98, R98, 0x1, -R3.reuse ;  /* 0x0000000162628824 */ /* 0x100fe200078e0a03 */
[----:B------:R-:W-:Y:S01]  /*3610*/  SHF.R.U32.HI R5, RZ, 0x6, R132 ;  /* 0x00000006ff057819 */ /* 0x000fe20000011684 */
[--C-:B------:R-:W-:Y:S01]  /*3620*/  @!P5 IMAD.IADD R100, R100, 0x1, -R3.reuse ;  /* 0x000000016464d824 */ /* 0x100fe200078e0a03 */
[----:B------:R-:W-:Y:S01]  /*3630*/  ISETP.GE.AND P1, PT, R65, RZ, PT ;  /* 0x000000ff4100720c */ /* 0x000fe20003f26270 */
[--C-:B------:R-:W-:Y:S01]  /*3640*/  @!P4 IMAD.IADD R102, R102, 0x1, -R3.reuse ;  /* 0x000000016666c824 */ /* 0x100fe200078e0a03 */
[----:B------:R-:W-:Y:S01]  /*3650*/  ISETP.GE.AND P0, PT, R73, RZ, PT ;  /* 0x000000ff4900720c */ /* 0x000fe20003f06270 */
[--C-:B------:R-:W-:Y:S01]  /*3660*/  @!P3 IMAD.IADD R104, R104, 0x1, -R3.reuse ;  /* 0x000000016868b824 */ /* 0x100fe200078e0a03 */
[----:B------:R-:W-:Y:S01]  /*3670*/  ISETP.GE.AND P3, PT, R21, RZ, PT ;  /* 0x000000ff1500720c */ /* 0x000fe20003f66270 */
[--C-:B------:R-:W-:Y:S01]  /*3680*/  @!P2 IMAD.IADD R106, R106, 0x1, -R3.reuse ;  /* 0x000000016a6aa824 */ /* 0x100fe200078e0a03 */
[----:B------:R-:W-:Y:S01]  /*3690*/  ISETP.GE.AND P5, PT, R75, RZ, PT ;  /* 0x000000ff4b00720c */ /* 0x000fe20003fa6270 */
[----:B------:R-:W-:Y:S01]  /*36a0*/  @!P6 IMAD.IADD R108, R108, 0x1, -R3 ;  /* 0x000000016c6ce824 */ /* 0x000fe200078e0a03 */
[----:B------:R-:W-:Y:S01]  /*36b0*/  SGXT.U32 R3, R5, 0x1 ;  /* 0x000000010503781a */ /* 0x000fe20000000000 */
[----:B-1----:R-:W-:Y:S01]  /*36c0*/  VIADD R171, R28, 0x1f ;  /* 0x0000001f1cab7836 */ /* 0x002fe20000000000 */
[----:B------:R-:W-:Y:S01]  /*36d0*/  ISETP.GE.AND P4, PT, R15, RZ, PT ;  /* 0x000000ff0f00720c */ /* 0x000fe20003f86270 */
[----:B------:R-:W-:Y:S01]  /*36e0*/  IMAD R21, R20, R29, RZ ;  /* 0x0000001d14157224 */ /* 0x000fe200078e02ff */
[----:B------:R-:W-:Y:S01]  /*36f0*/  BAR.SYNC.DEFER_BLOCKING 0x0 ;  /* 0x0000000000007b1d */ /* 0x000fe20000010000 */
[----:B-----5:R-:W-:Y:S01]  /*3700*/  IMAD R55, R3, R168, RZ ;  /* 0x000000a803377224 */ /* 0x020fe200078e02ff */
[----:B------:R-:W-:Y:S01]  /*3710*/  ISETP.GE.AND P2, PT, R25, RZ, PT ;  /* 0x000000ff1900720c */ /* 0x000fe20003f46270 */
[----:B------:R-:W-:Y:S01]  /*3720*/  @!P1 IMAD.MOV R94, RZ, RZ, -R94 ;  /* 0x000000ffff5e9224 */ /* 0x000fe200078e0a5e */
[----:B------:R-:W-:Y:S01]  /*3730*/  LOP3.LUT P1, RZ, R132, 0x7f, RZ, 0xc0, !PT ;  /* 0x0000007f84ff7812 */ /* 0x000fe2000782c0ff */
[C---:B------:R-:W-:Y:S01]  /*3740*/  IMAD R53, R168.reuse, 0x2, R55 ;  /* 0x00000002a8357824 */ /* 0x040fe200078e0237 */
[----:B------:R-:W-:Y:S01]  /*3750*/  LOP3.LUT R173, R3, 0x8, RZ, 0xfc, !PT ;  /* 0x0000000803ad7812 */ /* 0x000fe200078efcff */
[----:B------:R-:W-:Y:S01]  /*3760*/  @!P0 IMAD.MOV R96, RZ, RZ, -R96 ;  /* 0x000000ffff608224 */ /* 0x000fe200078e0a60 */
[----:B------:R-:W-:Y:S01]  /*3770*/  ISETP.GT.AND P0, PT, R171, 0x1f, PT ;  /* 0x0000001fab00780c */ /* 0x000fe20003f04270 */
[----:B------:R-:W-:Y:S01]  /*3780*/  IMAD R51, R168, 0x2, R53 ;  /* 0x00000002a8337824 */ /* 0x000fe200078e0235 */
[----:B------:R-:W-:Y:S01]  /*3790*/  LOP3.LUT R175, R3, 0x10, RZ, 0xfc, !PT ;  /* 0x0000001003af7812 */ /* 0x000fe200078efcff */
[----:B---3--:R-:W-:Y:S10]  /*37a0*/  BRA.U UP0, `(.L_x_5) ;  /* 0x0000000100187547 */ /* 0x008ff4000b800000 */
[----:B------:R-:W-:Y:S01]  /*37b0*/  ELECT P6, URZ, PT ;  /* 0x0000000000ff782f */ /* 0x000fe200038c0000 */
[----:B------:R-:W-:Y:S01]  /*37c0*/  IMAD.MOV.U32 R5, RZ, RZ, 0x1 ;  /* 0x00000001ff057424 */ /* 0x000fe200078e00ff */
[----:B------:R-:W-:Y:S01]  /*37d0*/  UMOV UR5, 0x40 ;  /* 0x0000004000057882 */ /* 0x000fe20000000000 */
[----:B------:R-:W-:Y:S01]  /*37e0*/  UVIRTCOUNT.DEALLOC.SMPOOL 0x80 ;  /* 0x000000800000784c */ /* 0x000fe20000000000 */
[----:B------:R-:W-:-:S09]  /*37f0*/  ULEA UR5, UR4, UR5, 0x18 ;  /* 0x0000000504057291 */ /* 0x000fd2000f8ec0ff */
[----:B------:R0:W-:Y:S03]  /*3800*/  @P6 STS.U8 [UR5], R5 ;  /* 0x00000005ff006988 */ /* 0x0001e60008000005 */
.L_x_5:
[----:B------:R-:W-:Y:S01]  /*3810*/  UIADD3 UR14, UPT, UPT, UR12, UR14, URZ ;  /* 0x0000000e0c0e7290 */ /* 0x000fe2000fffe0ff */
[C---:B------:R-:W-:Y:S01]  /*3820*/  IMAD R49, R168.reuse, 0x2, R51 ;  /* 0x00000002a8317824 */ /* 0x040fe200078e0233 */
[----:B------:R-:W-:Y:S01]  /*3830*/  VOTEU.ALL UP1, P1 ;  /* 0x0000000000ff7886 */ /* 0x000fe20000820000 */
[----:B------:R-:W-:Y:S01]  /*3840*/  VOTEU.ALL UP2, P1 ;  /* 0x0000000000ff7886 */ /* 0x000fe20000840000 */
[----:B------:R-:W-:Y:S01]  /*3850*/  IMAD.SHL.U32 R20, R21, 0x2, RZ ;  /* 0x0000000215147824 */ /* 0x000fe200078e00ff */
[----:B------:R-:W-:Y:S01]  /*3860*/  ISETP.LT.AND P6, PT, R173, R28, P0 ;  /* 0x0000001cad00720c */ /* 0x000fe200007c1270 */
[----:B------:R-:W-:Y:S01]  /*3870*/  IMAD R25, R168, 0x2, R49 ;  /* 0x00000002a8197824 */ /* 0x000fe200078e0231 */
[----:B------:R-:W-:-:S04]  /*3880*/  @!UP1 UIADD3 UR4, UPT, UPT, -UR6, 0x100000, URZ ;  /* 0x0010000006049890 */ /* 0x000fc8000fffe1ff */
[----:B------:R-:W-:Y:S02]  /*3890*/  @!UP1 USHF.L.U32 UR5, UR4, 0xb, URZ ;  /* 0x0000000b04059899 */ /* 0x000fe400080006ff */
[----:B------:R-:W-:Y:S01]  /*38a0*/  @!UP1 USHF.L.U32 UR4, UR4, 0x1, URZ ;  /* 0x0000000104049899 */ /* 0x000fe200080006ff */
[----:B------:R-:W-:Y:S01]  /*38b0*/  @!P5 IMAD.MOV R98, RZ, RZ, -R98 ;  /* 0x000000ffff62d224 */ /* 0x000fe200078e0a62 */
[----:B------:R-:W-:Y:S01]  /*38c0*/  STTM.16dp32bit_t0_t15.x128 tmem[UR14], RZ ;  /* 0x000000ff000079ed */ /* 0x000fe20008b8000e */
[----:B------:R-:W-:Y:S01]  /*38d0*/  STTM.16dp32bit_t16_t31.x128 tmem[UR14+0x80], RZ ;  /* 0x000080ff000079ed */ /* 0x000fe20008ba000e */
[----:B------:R-:W1:Y:S02]  /*38e0*/  FENCE.VIEW.ASYNC.T ;  /* 0x00000000000073c6 */ /* 0x000e640000000200 */
[----:B-1----:R-:W-:Y:S01]  /*38f0*/  BAR.SYNC.DEFER_BLOCKING 0x0 ;  /* 0x0000000000007b1d */ /* 0x002fe20000010000 */
[----:B------:R-:W-:Y:S01]  /*3900*/  IMAD R15, R168, 0x2, R25 ;  /* 0x00000002a80f7824 */ /* 0x000fe200078e0219 */
[----:B------:R-:W-:-:S03]  /*3910*/  IADD3 R196, P5, PT, R20, UR8, RZ ;  /* 0x0000000814c47c10 */ /* 0x000fc6000ffbe0ff */
[C---:B------:R-:W-:Y:S01]  /*3920*/  IMAD R13, R168.reuse, 0x2, R15 ;  /* 0x00000002a80d7824 */ /* 0x040fe200078e020f */
[----:B------:R-:W-:Y:S02]  /*3930*/  LEA.HI.X.SX32 R44, R21, UR9, 0x1, P5 ;  /* 0x00000009152c7c11 */ /* 0x000fe4000a8f0eff */
[----:B------:R-:W-:Y:S01]  /*3940*/  LEA R64, P5, R25, R196, 0x1 ;  /* 0x000000c419407211 */ /* 0x000fe200078a08ff */
[----:B0-----:R-:W-:-:S03]  /*3950*/  IMAD R5, R168, 0x2, R13 ;  /* 0x00000002a8057824 */ /* 0x001fc600078e020d */
[----:B------:R-:W-:Y:S01]  /*3960*/  LEA.HI.X.SX32 R65, R25, R44, 0x1, P5 ;  /* 0x0000002c19417211 */ /* 0x000fe200028f0eff */
[----:B------:R-:W-:Y:S01]  /*3970*/  IMAD R7, R168, 0x2, R5 ;  /* 0x00000002a8077824 */ /* 0x000fe200078e0205 */
[----:B------:R-:W-:Y:S01]  /*3980*/  ISETP.LT.AND P5, PT, R175, R28, P0 ;  /* 0x0000001caf00720c */ /* 0x000fe200007a1270 */
[----:B------:R-:W0:Y:S02]  /*3990*/  FENCE.VIEW.ASYNC.S ;  /* 0x00000000000073c6 */ /* 0x000e240000000000 */
[----:B0-----:R0:W1:Y:S02]  /*39a0*/  @!UP2 SYNCS.EXCH.64 URZ, [UR15], UR4 ;  /* 0x000000040fffa5b2 */ /* 0x0010640008000100 */
[----:B-1----:R-:W-:Y:S01]  /*39b0*/  BAR.SYNC.DEFER_BLOCKING 0x0 ;  /* 0x0000000000007b1d */ /* 0x002fe20000010000 */
[----:B------:R-:W-:Y:S01]  /*39c0*/  @!P4 IMAD.MOV R100, RZ, RZ, -R100 ;  /* 0x000000ffff64c224 */ /* 0x000fe200078e0a64 */
[----:B------:R-:W-:Y:S02]  /*39d0*/  ISETP.NE.U32.AND P4, PT, R67, RZ, PT ;  /* 0x000000ff4300720c */ /* 0x000fe40003f85070 */
[----:B------:R-:W-:Y:S01]  /*39e0*/  PRMT R199, RZ, 0x7610, R199 ;  /* 0x00007610ffc77816 */ /* 0x000fe200000000c7 */
[----:B------:R-:W-:-:S02]  /*39f0*/  @!P3 IMAD.MOV R102, RZ, RZ, -R102 ;  /* 0x000000ffff66b224 */ /* 0x000fc400078e0a66 */
[----:B------:R-:W-:Y:S01]  /*3a00*/  IMAD R9, R168, 0x2, R7 ;  /* 0x00000002a8097824 */ /* 0x000fe200078e0207 */
[----:B------:R-:W-:Y:S01]  /*3a10*/  LOP3.LUT R29, RZ, R69, RZ, 0x33, !PT ;  /* 0x00000045ff1d7212 */ /* 0x000fe200078e33ff */
[----:B------:R-:W-:Y:S01]  /*3a20*/  @!P2 IMAD.MOV R104, RZ, RZ, -R104 ;  /* 0x000000ffff68a224 */ /* 0x000fe200078e0a68 */
[----:B------:R-:W-:Y:S01]  /*3a30*/  LOP3.LUT R177, R3, 0xa, RZ, 0xfc, !PT ;  /* 0x0000000a03b17812 */ /* 0x000fe200078efcff */
[----:B0-----:R-:W0:Y:S01]  /*3a40*/  LDCU UR4, c[0x0][0x3b0] ;  /* 0x00007600ff0477ac */ /* 0x001e220008000800 */
[----:B------:R1:W2:Y:S01]  /*3a50*/  @P6 LDG.E.U16 R133, desc[UR26][R64.64] ;  /* 0x0000001a40856981 */ /* 0x0002a2000c1e1500 */
[----:B------:R-:W-:Y:S02]  /*3a60*/  LEA R66, P6, R7, R196, 0x1 ;  /* 0x000000c407427211 */ /* 0x000fe400078c08ff */
[----:B------:R-:W-:Y:S02]  /*3a70*/  ISETP.GE.AND P3, PT, R71, RZ, PT ;  /* 0x000000ff4700720c */ /* 0x000fe40003f66270 */
[----:B------:R-:W-:-:S02]  /*3a80*/  LEA.HI.X.SX32 R67, R7, R44, 0x1, P6 ;  /* 0x0000002c07437211 */ /* 0x000fc400030f0eff */
[----:B------:R-:W-:-:S03]  /*3a90*/  ISETP.GE.AND P6, PT, R77, RZ, PT ;  /* 0x000000ff4d00720c */ /* 0x000fc60003fc6270 */
[----:B------:R3:W4:Y:S01]  /*3aa0*/  @P5 LDG.E.U16 R199, desc[UR26][R66.64] ;  /* 0x0000001a42c75981 */ /* 0x000722000c1e1500 */
[----:B------:R-:W-:Y:S01]  /*3ab0*/  ISETP.NE.AND P2, PT, R69, RZ, PT ;  /* 0x000000ff4500720c */ /* 0x000fe20003f45270 */
[C---:B------:R-:W-:Y:S01]  /*3ac0*/  IMAD R11, R168.reuse, 0x2, R9 ;  /* 0x00000002a80b7824 */ /* 0x040fe200078e0209 */
[----:B------:R-:W-:Y:S02]  /*3ad0*/  LOP3.LUT R179, R3, 0x18, RZ, 0xfc, !PT ;  /* 0x0000001803b37812 */ /* 0x000fe400078efcff */
[C---:B------:R-:W-:Y:S01]  /*3ae0*/  SEL R79, R29.reuse, R23, !P2 ;  /* 0x000000171d4f7207 */ /* 0x040fe20005000000 */
[C---:B------:R-:W-:Y:S01]  /*3af0*/  IMAD R23, R168.reuse, 0x2, R11 ;  /* 0x00000002a8177824 */ /* 0x040fe200078e020b */
[----:B------:R-:W-:Y:S01]  /*3b00*/  SEL R75, R29, R19, !P2 ;  /* 0x000000131d4b7207 */ /* 0x000fe20005000000 */
[----:B------:R-:W-:Y:S01]  /*3b10*/  @!P3 IMAD.MOV R108, RZ, RZ, -R108 ;  /* 0x000000ffff6cb224 */ /* 0x000fe200078e0a6c */
[-C--:B------:R-:W-:Y:S01]  /*3b20*/  ISETP.LT.AND P3, PT, R177, R28.reuse, P0 ;  /* 0x0000001cb100720c */ /* 0x080fe20000761270 */
[----:B------:R-:W-:Y:S01]  /*3b30*/  @!P6 IMAD.MOV R106, RZ, RZ, -R106 ;  /* 0x000000ffff6ae224 */ /* 0x000fe200078e0a6a */
[----:B------:R-:W-:Y:S01]  /*3b40*/  ISETP.LT.AND P5, PT, R179, R28, P0 ;  /* 0x0000001cb300720c */ /* 0x000fe200007a1270 */
[----:B------:R-:W-:Y:S01]  /*3b50*/  IMAD R19, R168, 0x2, R23 ;  /* 0x00000002a8137824 */ /* 0x000fe200078e0217 */
[----:B-1----:R-:W-:-:S02]  /*3b60*/  SEL R64, R29, R6, !P2 ;  /* 0x000000061d407207 */ /* 0x002fc40005000000 */
[C---:B------:R-:W-:Y:S02]  /*3b70*/  SEL R65, R29.reuse, R8, !P2 ;  /* 0x000000081d417207 */ /* 0x040fe40005000000 */
[C---:B---3--:R-:W-:Y:S02]  /*3b80*/  SEL R66, R29.reuse, R10, !P2 ;  /* 0x0000000a1d427207 */ /* 0x048fe40005000000 */
[C---:B------:R-:W-:Y:S02]  /*3b90*/  SEL R67, R29.reuse, R12, !P2 ;  /* 0x0000000c1d437207 */ /* 0x040fe40005000000 */
[C---:B------:R-:W-:Y:S02]  /*3ba0*/  SEL R69, R29.reuse, R16, !P2 ;  /* 0x000000101d457207 */ /* 0x040fe40005000000 */
[C---:B------:R-:W-:Y:S02]  /*3bb0*/  SEL R71, R29.reuse, R17, !P2 ;  /* 0x000000111d477207 */ /* 0x040fe40005000000 */
[----:B------:R-:W-:-:S02]  /*3bc0*/  SEL R73, R29, R18, !P2 ;  /* 0x000000121d497207 */ /* 0x000fc40005000000 */
[C---:B------:R-:W-:Y:S02]  /*3bd0*/  SEL R77, R29.reuse, R22, !P2 ;  /* 0x000000161d4d7207 */ /* 0x040fe40005000000 */
[C---:B------:R-:W-:Y:S02]  /*3be0*/  SEL R24, R29.reuse, R24, !P2 ;  /* 0x000000181d187207 */ /* 0x040fe40005000000 */
[C---:B------:R-:W-:Y:S02]  /*3bf0*/  SEL R26, R29.reuse, R26, !P2 ;  /* 0x0000001a1d1a7207 */ /* 0x040fe40005000000 */
[C---:B------:R-:W-:Y:S02]  /*3c00*/  SEL R81, R29.reuse, R27, !P2 ;  /* 0x0000001b1d517207 */ /* 0x040fe40005000000 */
[C---:B------:R-:W-:Y:S02]  /*3c10*/  SEL R83, R29.reuse, R30, !P2 ;  /* 0x0000001e1d537207 */ /* 0x040fe40005000000 */
[----:B------:R-:W-:-:S02]  /*3c20*/  SEL R85, R29, R31, !P2 ;  /* 0x0000001f1d557207 */ /* 0x000fc40005000000 */
[C---:B------:R-:W-:Y:S02]  /*3c30*/  SEL R87, R29.reuse, R32, !P2 ;  /* 0x000000201d577207 */ /* 0x040fe40005000000 */
[C---:B------:R-:W-:Y:S02]  /*3c40*/  SEL R89, R29.reuse, R33, !P2 ;  /* 0x000000211d597207 */ /* 0x040fe40005000000 */
[C---:B------:R-:W-:Y:S02]  /*3c50*/  SEL R34, R29.reuse, R34, !P2 ;  /* 0x000000221d227207 */ /* 0x040fe40005000000 */
[C---:B------:R-:W-:Y:S01]  /*3c60*/  SEL R91, R29.reuse, R35, !P2 ;  /* 0x000000231d5b7207 */ /* 0x040fe20005000000 */
[----:B------:R-:W-:Y:S01]  /*3c70*/  IMAD R35, R168, 0x2, R19 ;  /* 0x00000002a8237824 */ /* 0x000fe200078e0213 */
        /* <DEDUP_REMOVED lines=44> */
[----:B------:R-:W-:Y:S02]  /*3f40*/  SEL R201, R29, R4, !P2 ;  /* 0x000000041dc97207 */ /* 0x000fe40005000000 */
[-C--:B------:R-:W-:Y:S02]  /*3f50*/  LEA R16, P2, R15, R196.reuse, 0x1 ;  /* 0x000000c40f107211 */ /* 0x080fe400078408ff */
[----:B------:R-:W-:Y:S02]  /*3f60*/  LEA R30, P6, R19, R196, 0x1 ;  /* 0x000000c4131e7211 */ /* 0x000fe400078c08ff */
[----:B------:R-:W-:Y:S02]  /*3f70*/  PRMT R27, RZ, 0x7610, R27 ;  /* 0x00007610ff1b7816 */ /* 0x000fe4000000001b */
[----:B------:R-:W-:Y:S02]  /*3f80*/  LOP3.LUT R181, R3, 0x1a, RZ, 0xfc, !PT ;  /* 0x0000001a03b57812 */ /* 0x000fe400078efcff */
[----:B------:R-:W-:-:S02]  /*3f90*/  LEA.HI.X.SX32 R17, R15, R44, 0x1, P2 ;  /* 0x0000002c0f117211 */ /* 0x000fc400010f0eff */
[----:B------:R-:W-:Y:S02]  /*3fa0*/  PRMT R29, RZ, 0x7610, R29 ;  /* 0x00007610ff1d7816 */ /* 0x000fe4000000001d */
[----:B------:R-:W-:Y:S01]  /*3fb0*/  LOP3.LUT R183, R3, 0x12, RZ, 0xfc, !PT ;  /* 0x0000001203b77812 */ /* 0x000fe200078efcff */
[----:B------:R1:W3:Y:S01]  /*3fc0*/  @P3 LDG.E.U16 R27, desc[UR26][R16.64] ;  /* 0x0000001a101b3981 */ /* 0x0002e2000c1e1500 */
[----:B------:R-:W-:Y:S02]  /*3fd0*/  LEA.HI.X.SX32 R31, R19, R44, 0x1, P6 ;  /* 0x0000002c131f7211 */ /* 0x000fe400030f0eff */
[-C--:B------:R-:W-:Y:S02]  /*3fe0*/  ISETP.LT.AND P2, PT, R181, R28.reuse, P0 ;  /* 0x0000001cb500720c */ /* 0x080fe40000741270 */
[----:B------:R-:W-:Y:S01]  /*3ff0*/  ISETP.LT.AND P3, PT, R183, R28, P0 ;  /* 0x0000001cb700720c */ /* 0x000fe20000761270 */
[----:B------:R5:W2:Y:S01]  /*4000*/  @P5 LDG.E.U16 R29, desc[UR26][R30.64] ;  /* 0x0000001a1e1d5981 */ /* 0x000aa2000c1e1500 */
[----:B------:R-:W-:-:S02]  /*4010*/  LEA R32, P6, R35, R196, 0x1 ;  /* 0x000000c423207211 */ /* 0x000fc400078c08ff */
[----:B------:R-:W-:Y:S02]  /*4020*/  LEA R18, P5, R9, R196, 0x1 ;  /* 0x000000c409127211 */ /* 0x000fe400078a08ff */
[----:B------:R-:W-:Y:S02]  /*4030*/  LOP3.LUT R185, R3, 0xc, RZ, 0xfc, !PT ;  /* 0x0000000c03b97812 */ /* 0x000fe400078efcff */
[----:B------:R-:W-:Y:S02]  /*4040*/  PRMT R12, RZ, 0x7610, R12 ;  /* 0x00007610ff0c7816 */ /* 0x000fe4000000000c */
[-C--:B------:R-:W-:Y:S02]  /*4050*/  LEA.HI.X.SX32 R33, R35, R44.reuse, 0x1, P6 ;  /* 0x0000002c23217211 */ /* 0x080fe400030f0eff */
[----:B------:R-:W-:Y:S02]  /*4060*/  LEA.HI.X.SX32 R19, R9, R44, 0x1, P5 ;  /* 0x0000002c09137211 */ /* 0x000fe400028f0eff */
[----:B------:R-:W-:Y:S01]  /*4070*/  PRMT R10, RZ, 0x7610, R10 ;  /* 0x00007610ff0a7816 */ /* 0x000fe2000000000a */
[----:B------:R-:W2:Y:S01]  /*4080*/  @P2 LDG.E.U16 R12, desc[UR26][R32.64] ;  /* 0x0000001a200c2981 */ /* 0x000ea2000c1e1500 */
[----:B------:R-:W-:-:S02]  /*4090*/  ISETP.LT.AND P5, PT, R185, R28, P0 ;  /* 0x0000001cb900720c */ /* 0x000fc400007a1270 */
[----:B------:R-:W-:Y:S02]  /*40a0*/  LOP3.LUT R187, R3, 0x14, RZ, 0xfc, !PT ;  /* 0x0000001403bb7812 */ /* 0x000fe400078efcff */
[----:B-1----:R-:W-:Y:S01]  /*40b0*/  LEA R16, P2, R13, R196, 0x1 ;  /* 0x000000c40d107211 */ /* 0x002fe200078408ff */
[----:B------:R1:W2:Y:S01]  /*40c0*/  @P3 LDG.E.U16 R10, desc[UR26][R18.64] ;  /* 0x0000001a120a3981 */ /* 0x0002a2000c1e1500 */
[----:B------:R-:W-:Y:S02]  /*40d0*/  PRMT R6, RZ, 0x7610, R6 ;  /* 0x00007610ff067816 */ /* 0x000fe40000000006 */
[----:B------:R-:W-:Y:S01]  /*40e0*/  ISETP.LT.AND P3, PT, R187, R28, P0 ;  /* 0x0000001cbb00720c */ /* 0x000fe20000761270 */
[----:B------:R-:W-:Y:S01]  /*40f0*/  IMAD R35, R168, 0x2, R35 ;  /* 0x00000002a8237824 */ /* 0x000fe200078e0223 */
[----:B------:R-:W-:Y:S02]  /*4100*/  LEA.HI.X.SX32 R17, R13, R44, 0x1, P2 ;  /* 0x0000002c0d117211 */ /* 0x000fe400010f0eff */
[----:B------:R-:W-:-:S02]  /*4110*/  LOP3.LUT R189, R3, 0x1c, RZ, 0xfc, !PT ;  /* 0x0000001c03bd7812 */ /* 0x000fc400078efcff */
[----:B-----5:R-:W-:Y:S01]  /*4120*/  LEA R30, P6, R11, R196, 0x1 ;  /* 0x000000c40b1e7211 */ /* 0x020fe200078c08ff */
[----:B------:R5:W2:Y:S01]  /*4130*/  @P5 LDG.E.U16 R6, desc[UR26][R16.64] ;  /* 0x0000001a10065981 */ /* 0x000aa2000c1e1500 */
[----:B------:R-:W-:Y:S02]  /*4140*/  ISETP.LT.AND P2, PT, R189, R28, P0 ;  /* 0x0000001cbd00720c */ /* 0x000fe40000741270 */
[----:B-1----:R-:W-:Y:S02]  /*4150*/  LEA R18, P5, R35, R196, 0x1 ;  /* 0x000000c423127211 */ /* 0x002fe400078a08ff */
[----:B------:R-:W-:Y:S02]  /*4160*/  PRMT R4, RZ, 0x7610, R4 ;  /* 0x00007610ff047816 */ /* 0x000fe40000000004 */
[-C--:B------:R-:W-:Y:S02]  /*4170*/  LEA.HI.X.SX32 R31, R11, R44.reuse, 0x1, P6 ;  /* 0x0000002c0b1f7211 */ /* 0x080fe400030f0eff */
[----:B------:R-:W-:Y:S01]  /*4180*/  LOP3.LUT R172, R132, 0x1f, RZ, 0xc0, !PT ;  /* 0x0000001f84ac7812 */ /* 0x000fe200078ec0ff */
[----:B-----5:R-:W-:Y:S01]  /*4190*/  IMAD R17, R168, 0x2, R35 ;  /* 0x00000002a8117824 */ /* 0x020fe200078e0223 */
[----:B------:R-:W-:Y:S01]  /*41a0*/  LEA.HI.X.SX32 R19, R35, R44, 0x1, P5 ;  /* 0x0000002c23137211 */ /* 0x000fe200028f0eff */
[----:B------:R1:W5:Y:S01]  /*41b0*/  @P3 LDG.E.U16 R4, desc[UR26][R30.64] ;  /* 0x0000001a1e043981 */ /* 0x000362000c1e1500 */
[----:B------:R-:W-:Y:S01]  /*41c0*/  LEA R32, P5, R53, R196, 0x1 ;  /* 0x000000c435207211 */ /* 0x000fe200078a08ff */
[----:B0-----:R-:W-:Y:S01]  /*41d0*/  IMAD R61, R75, UR4, RZ ;  /* 0x000000044b3d7c24 */ /* 0x001fe2000f8e02ff */
[----:B------:R-:W-:Y:S01]  /*41e0*/  PRMT R8, RZ, 0x7610, R8 ;  /* 0x00007610ff087816 */ /* 0x000fe20000000008 */
[----:B------:R-:W-:Y:S01]  /*41f0*/  IMAD R22, R172, R169, RZ ;  /* 0x000000a9ac167224 */ /* 0x000fe200078e02ff */
[----:B------:R-:W-:Y:S01]  /*4200*/  LEA.HI.X.SX32 R33, R53, R44, 0x1, P5 ;  /* 0x0000002c35217211 */ /* 0x000fe200028f0eff */
[----:B------:R-:W-:Y:S01]  /*4210*/  IMAD R75, R85, UR4, RZ ;  /* 0x00000004554b7c24 */ /* 0x000fe2000f8e02ff */
[-C--:B------:R-:W-:Y:S01]  /*4220*/  LEA R16, P6, R17, R196.reuse, 0x1 ;  /* 0x000000c411107211 */ /* 0x080fe200078c08ff */
[----:B------:R-:W-:Y:S01]  /*4230*/  IMAD R57, R71, UR4, RZ ;  /* 0x0000000447397c24 */ /* 0x000fe2000f8e02ff */
[----:B------:R0:W2:Y:S01]  /*4240*/  @P2 LDG.E.U16 R8, desc[UR26][R18.64] ;  /* 0x0000001a12082981 */ /* 0x0000a2000c1e1500 */
[-C--:B-1----:R-:W-:Y:S01]  /*4250*/  LEA R30, P3, R55, R196.reuse, 0x1 ;  /* 0x000000c4371e7211 */ /* 0x082fe200078608ff */
[----:B------:R-:W-:Y:S01]  /*4260*/  IMAD R85, R36, UR4, RZ ;  /* 0x0000000424557c24 */ /* 0x000fe2000f8e02ff */
[----:B------:R-:W-:Y:S01]  /*4270*/  LEA R36, P5, R49, R196, 0x1 ;  /* 0x000000c431247211 */ /* 0x000fe200078a08ff */
[----:B------:R-:W-:Y:S01]  /*4280*/  IMAD R71, R81, UR4, RZ ;  /* 0x0000000451477c24 */ /* 0x000fe2000f8e02ff */
[----:B------:R-:W-:Y:S01]  /*4290*/  LEA.HI.X.SX32 R31, R55, R44, 0x1, P3 ;  /* 0x0000002c371f7211 */ /* 0x000fe200018f0eff */
[----:B------:R-:W-:-:S02]  /*42a0*/  IMAD R63, R77, UR4, RZ ;  /* 0x000000044d3f7c24 */ /* 0x000fc4000f8e02ff */
[----:B------:R-:W-:Y:S01]  /*42b0*/  IMAD R81, R34, UR4, RZ ;  /* 0x0000000422517c24 */ /* 0x000fe2000f8e02ff */
[----:B------:R-:W-:Y:S01]  /*42c0*/  LEA R34, P3, R51, R196, 0x1 ;  /* 0x000000c433227211 */ /* 0x000fe200078608ff */
[----:B------:R-:W-:Y:S01]  /*42d0*/  IMAD R39, R64, UR4, RZ ;  /* 0x0000000440277c24 */ /* 0x000fe2000f8e02ff */
[----:B------:R-:W-:Y:S01]  /*42e0*/  LEA R166, P2, R22, UR10, 0x1 ;  /* 0x0000000a16a67c11 */ /* 0x000fe2000f8408ff */
[----:B------:R-:W-:Y:S01]  /*42f0*/  IMAD R77, R87, UR4, RZ ;  /* 0x00000004574d7c24 */ /* 0x000fe2000f8e02ff */
[----:B------:R-:W-:Y:S01]  /*4300*/  LEA.HI.X.SX32 R17, R17, R44, 0x1, P6 ;  /* 0x0000002c11117211 */ /* 0x000fe200030f0eff */
[----:B------:R-:W-:Y:S01]  /*4310*/  IMAD R41, R65, UR4, RZ ;  /* 0x0000000441297c24 */ /* 0x000fe2000f8e02ff */
[----:B0-----:R-:W-:Y:S01]  /*4320*/  LEA R18, P6, R5, R196, 0x1 ;  /* 0x000000c405127211 */ /* 0x001fe200078c08ff */
[----:B------:R-:W-:Y:S01]  /*4330*/  IMAD R87, R37, UR4, RZ ;  /* 0x0000000425577c24 */ /* 0x000fe2000f8e02ff */
[----:B------:R-:W-:Y:S01]  /*4340*/  LEA.HI.X.SX32 R37, R49, R44, 0x1, P5 ;  /* 0x0000002c31257211 */ /* 0x000fe200028f0eff */
[----:B------:R-:W-:Y:S01]  /*4350*/  IMAD R65, R79, UR4, RZ ;  /* 0x000000044f417c24 */ /* 0x000fe2000f8e02ff */
[----:B------:R-:W-:Y:S01]  /*4360*/  LEA R196, P5, R23, R196, 0x1 ;  /* 0x000000c417c47211 */ /* 0x000fe200078a08ff */
[----:B------:R-:W-:Y:S01]  /*4370*/  IMAD R43, R66, UR4, RZ ;  /* 0x00000004422b7c24 */ /* 0x000fe2000f8e02ff */
[----:B------:R-:W-:Y:S01]  /*4380*/  LEA.HI.X.SX32 R35, R51, R44, 0x1, P3 ;  /* 0x0000002c33237211 */ /* 0x000fe200018f0eff */
[----:B------:R-:W-:Y:S01]  /*4390*/  IMAD R79, R89, UR4, RZ ;  /* 0x00000004594f7c24 */ /* 0x000fe2000f8e02ff */
[----:B------:R-:W-:Y:S01]  /*43a0*/  LEA.HI.X.SX32 R22, R22, UR11, 0x1, P2 ;  /* 0x0000000b16167c11 */ /* 0x000fe200090f0eff */
        /* <DEDUP_REMOVED lines=8> */
[----:B------:R-:W-:Y:S01]  /*4430*/  LEA.HI.X.SX32 R39, R39, R22, 0x1, P3 ;  /* 0x0000001627277211 */ /* 0x000fe200018f0eff */
[----:B------:R-:W-:Y:S01]  /*4440*/  IMAD R91, R93, UR4, RZ ;  /* 0x000000045d5b7c24 */ /* 0x000fe2000f8e02ff */
[----:B------:R-:W-:Y:S01]  /*4450*/  LEA.HI.X.SX32 R19, R5, R44, 0x1, P6 ;  /* 0x0000002c05137211 */ /* 0x000fe200030f0eff */
[----:B------:R-:W-:Y:S01]  /*4460*/  IMAD R93, R40, UR4, RZ ;  /* 0x00000004285d7c24 */ /* 0x000fe2000f8e02ff */
[-C--:B------:R-:W-:Y:S01]  /*4470*/  LEA R40, P3, R41, R166.reuse, 0x1 ;  /* 0x000000a629287211 */ /* 0x080fe200078608ff */
[----:B------:R-:W-:Y:S01]  /*4480*/  IMAD R47, R69, UR4, RZ ;  /* 0x00000004452f7c24 */ /* 0x000fe2000f8e02ff */
[----:B------:R-:W-:Y:S02]  /*4490*/  LEA R44, P6, R45, R166, 0x1 ;  /* 0x000000a62d2c7211 */ /* 0x000fe400078c08ff */
[----:B------:R-:W-:-:S02]  /*44a0*/  LEA.HI.X.SX32 R43, R43, R22, 0x1, P5 ;  /* 0x000000162b2b7211 */ /* 0x000fc400028f0eff */
[----:B------:R-:W-:Y:S02]  /*44b0*/  LEA R48, P5, R57, R166, 0x1 ;  /* 0x000000a639307211 */ /* 0x000fe400078a08ff */
[----:B------:R-:W-:Y:S02]  /*44c0*/  LEA.HI.X.SX32 R41, R41, R22, 0x1, P3 ;  /* 0x0000001629297211 */ /* 0x000fe400018f0eff */
[----:B------:R-:W-:Y:S02]  /*44d0*/  LEA R46, P3, R47, R166, 0x1 ;  /* 0x000000a62f2e7211 */ /* 0x000fe400078608ff */
[----:B------:R-:W-:Y:S02]  /*44e0*/  LEA.HI.X.SX32 R45, R45, R22, 0x1, P6 ;  /* 0x000000162d2d7211 */ /* 0x000fe400030f0eff */
[----:B------:R-:W-:Y:S01]  /*44f0*/  LEA R50, P6, R59, R166, 0x1 ;  /* 0x000000a63b327211 */ /* 0x000fe200078c08ff */
[----:B------:R-:W-:Y:S01]  /*4500*/  IMAD R69, R26, UR4, RZ ;  /* 0x000000041a457c24 */ /* 0x000fe2000f8e02ff */
[----:B------:R-:W-:-:S02]  /*4510*/  LEA.HI.X.SX32 R49, R57, R22, 0x1, P5 ;  /* 0x0000001639317211 */ /* 0x000fc400028f0eff */
[----:B------:R-:W-:Y:S01]  /*4520*/  LEA R54, P5, R63, R166, 0x1 ;  /* 0x000000a63f367211 */ /* 0x000fe200078a08ff */
[----:B------:R-:W-:Y:S01]  /*4530*/  IMAD R67, R24, UR4, RZ ;  /* 0x0000000418437c24 */ /* 0x000fe2000f8e02ff */
[----:B------:R-:W-:Y:S02]  /*4540*/  LEA.HI.X.SX32 R47, R47, R22, 0x1, P3 ;  /* 0x000000162f2f7211 */ /* 0x000fe400018f0eff */
[----:B------:R-:W-:Y:S02]  /*4550*/  LEA R52, P3, R61, R166, 0x1 ;  /* 0x000000a63d347211 */ /* 0x000fe400078608ff */
[----:B------:R-:W-:Y:S02]  /*4560*/  LEA.HI.X.SX32 R51, R59, R22, 0x1, P6 ;  /* 0x000000163b337211 */ /* 0x000fe400030f0eff */
[----:B------:R-:W-:Y:S02]  /*4570*/  LEA R56, P6, R65, R166, 0x1 ;  /* 0x000000a641387211 */ /* 0x000fe400078c08ff */
[----:B------:R-:W-:-:S02]  /*4580*/  LEA.HI.X.SX32 R55, R63, R22, 0x1, P5 ;  /* 0x000000163f377211 */ /* 0x000fc400028f0eff */
[----:B------:R-:W-:Y:S02]  /*4590*/  LEA R60, P5, R69, R166, 0x1 ;  /* 0x000000a6453c7211 */ /* 0x000fe400078a08ff */
        /* <DEDUP_REMOVED lines=18> */
[----:B------:R-:W-:Y:S01]  /*46c0*/  LEA.HI.X.SX32 R71, R79, R22, 0x1, P3 ;  /* 0x000000164f477211 */ /* 0x000fe200018f0eff */
[----:B------:R-:W-:Y:S01]  /*46d0*/  IMAD R95, R95, UR4, RZ ;  /* 0x000000045f5f7c24 */ /* 0x000fe2000f8e02ff */
[----:B------:R-:W-:Y:S02]  /*46e0*/  LEA R76, P3, R85, R166, 0x1 ;  /* 0x000000a6554c7211 */ /* 0x000fe400078608ff */
[----:B------:R-:W-:Y:S02]  /*46f0*/  LEA.HI.X.SX32 R75, R83, R22, 0x1, P6 ;  /* 0x00000016534b7211 */ /* 0x000fe400030f0eff */
[----:B------:R-:W-:Y:S01]  /*4700*/  LEA R80, P6, R89, R166, 0x1 ;  /* 0x000000a659507211 */ /* 0x000fe200078c08ff */
[----:B------:R-:W-:Y:S01]  /*4710*/  IMAD R99, R99, UR4, RZ ;  /* 0x0000000463637c24 */ /* 0x000fe2000f8e02ff */
[----:B------:R-:W-:-:S02]  /*4720*/  LEA.HI.X.SX32 R79, R87, R22, 0x1, P5 ;  /* 0x00000016574f7211 */ /* 0x000fc400028f0eff */
[----:B------:R-:W-:Y:S01]  /*4730*/  LEA R84, P5, R93, R166, 0x1 ;  /* 0x000000a65d547211 */ /* 0x000fe200078a08ff */
[----:B------:R-:W-:Y:S01]  /*4740*/  IMAD R97, R97, UR4, RZ ;  /* 0x0000000461617c24 */ /* 0x000fe2000f8e02ff */
        /* <DEDUP_REMOVED lines=111> */
[----:B------:R-:W-:Y:S01]  /*4e40*/  LEA R160, P6, R161, R166, 0x1 ;  /* 0x000000a6a1a07211 */ /* 0x000fe200078c08ff */
[----:B------:R-:W-:Y:S01]  /*4e50*/  IMAD R201, R201, UR4, RZ ;  /* 0x00000004c9c97c24 */ /* 0x000fe2000f8e02ff */
[----:B------:R-:W-:-:S02]  /*4e60*/  LOP3.LUT R193, R3, 0x16, RZ, 0xfc, !PT ;  /* 0x0000001603c17812 */ /* 0x000fc400078efcff */
[----:B------:R-:W-:Y:S02]  /*4e70*/  LEA.HI.X.SX32 R159, R159, R22, 0x1, P5 ;  /* 0x000000169f9f7211 */ /* 0x000fe400028f0eff */
[----:B------:R-:W-:Y:S02]  /*4e80*/  SHF.R.S32.HI R167, RZ, 0x6, R132 ;  /* 0x00000006ffa77819 */ /* 0x000fe40000011484 */
[----:B------:R-:W-:Y:S02]  /*4e90*/  LEA R164, P5, R165, R166, 0x1 ;  /* 0x000000a6a5a47211 */ /* 0x000fe400078a08ff */
[----:B------:R-:W-:Y:S01]  /*4ea0*/  LEA.HI.X.SX32 R157, R157, R22, 0x1, P3 ;  /* 0x000000169d9d7211 */ /* 0x000fe200018f0eff */
[----:B------:R-:W-:Y:S01]  /*4eb0*/  IMAD.SHL.U32 R174, R14, 0x2, RZ ;  /* 0x000000020eae7824 */ /* 0x000fe200078e00ff */
[----:B------:R-:W-:Y:S02]  /*4ec0*/  LOP3.LUT R191, R3, 0xe, RZ, 0xfc, !PT ;  /* 0x0000000e03bf7812 */ /* 0x000fe400078efcff */
[----:B------:R-:W-:-:S02]  /*4ed0*/  LEA R162, P3, R163, R166, 0x1 ;  /* 0x000000a6a3a27211 */ /* 0x000fc400078608ff */
[----:B------:R-:W-:Y:S02]  /*4ee0*/  LEA.HI.X.SX32 R161, R161, R22, 0x1, P6 ;  /* 0x00000016a1a17211 */ /* 0x000fe400030f0eff */
[----:B------:R-:W-:Y:S02]  /*4ef0*/  LOP3.LUT R195, R3, 0x1e, RZ, 0xfc, !PT ;  /* 0x0000001e03c37812 */ /* 0x000fe400078efcff */
[----:B------:R-:W-:Y:S02]  /*4f00*/  ISETP.LT.AND P6, PT, R193, R28, P0 ;  /* 0x0000001cc100720c */ /* 0x000fe400007c1270 */
[----:B------:R-:W-:Y:S02]  /*4f10*/  SGXT R167, R167, 0x1 ;  /* 0x00000001a7a7781a */ /* 0x000fe40000000200 */
[----:B------:R-:W-:Y:S02]  /*4f20*/  LEA.HI.X.SX32 R165, R165, R22, 0x1, P5 ;  /* 0x00000016a5a57211 */ /* 0x000fe400028f0eff */
[----:B------:R-:W-:-:S02]  /*4f30*/  LEA R166, P5, R201, R166, 0x1 ;  /* 0x000000a6c9a67211 */ /* 0x000fc400078a08ff */
[----:B------:R-:W-:Y:S02]  /*4f40*/  ISETP.LT.AND P2, PT, R191, R28, P0 ;  /* 0x0000001cbf00720c */ /* 0x000fe40000741270 */
[----:B------:R-:W-:Y:S02]  /*4f50*/  LEA.HI.X.SX32 R163, R163, R22, 0x1, P3 ;  /* 0x00000016a3a37211 */ /* 0x000fe400018f0eff */
[----:B------:R-:W-:Y:S02]  /*4f60*/  ISETP.LT.AND P3, PT, R195, R28, P0 ;  /* 0x0000001cc300720c */ /* 0x000fe40000761270 */
[----:B------:R-:W-:Y:S02]  /*4f70*/  LOP3.LUT R174, R174, 0x90, R167, 0x78, !PT ;  /* 0x00000090aeae7812 */ /* 0x000fe400078e78a7 */
[----:B------:R-:W-:Y:S02]  /*4f80*/  LEA.HI.X.SX32 R167, R201, R22, 0x1, P5 ;  /* 0x00000016c9a77211 */ /* 0x000fe400028f0eff */
[----:B------:R-:W-:-:S02]  /*4f90*/  PRMT R22, RZ, 0x7610, R22 ;  /* 0x00007610ff167816 */ /* 0x000fc40000000016 */
[----:B------:R-:W-:Y:S02]  /*4fa0*/  PRMT R14, RZ, 0x7610, R14 ;  /* 0x00007610ff0e7816 */ /* 0x000fe4000000000e */
[----:B------:R-:W-:Y:S01]  /*4fb0*/  PRMT R24, RZ, 0x7610, R24 ;  /* 0x00007610ff187816 */ /* 0x000fe20000000018 */
[----:B------:R-:W-:-:S04]  /*4fc0*/  @!UP1 UIADD3 UR4, UPT, UPT, -UR6, 0x100000, URZ ;  /* 0x0010000006049890 */ /* 0x000fc8000fffe1ff */
[----:B------:R-:W-:Y:S02]  /*4fd0*/  @!UP1 USHF.L.U32 UR5, UR4, 0xb, URZ ;  /* 0x0000000b04059899 */ /* 0x000fe400080006ff */
[----:B------:R-:W-:Y:S01]  /*4fe0*/  @!UP1 USHF.L.U32 UR4, UR4, 0x1, URZ ;  /* 0x0000000104049899 */ /* 0x000fe200080006ff */
[----:B------:R0:W2:Y:S04]  /*4ff0*/  @P6 LDG.E.U16 R22, desc[UR26][R196.64] ;  /* 0x0000001ac4166981 */ /* 0x0000a8000c1e1500 */
[----:B------:R-:W2:Y:S01]  /*5000*/  @P2 LDG.E.U16 R14, desc[UR26][R18.64] ;  /* 0x0000001a120e2981 */ /* 0x000ea2000c1e1500 */
[----:B------:R-:W-:-:S03]  /*5010*/  ISETP.LT.AND P2, PT, R3, R28, P0 ;  /* 0x0000001c0300720c */ /* 0x000fc60000741270 */
[----:B------:R1:W2:Y:S01]  /*5020*/  @P3 LDG.E.U16 R24, desc[UR26][R16.64] ;  /* 0x0000001a10183981 */ /* 0x0002a2000c1e1500 */
[----:B0-----:R-:W-:Y:S01]  /*5030*/  LOP3.LUT R197, R3, 0x2, RZ, 0xfc, !PT ;  /* 0x0000000203c57812 */ /* 0x001fe200078efcff */
[----:B------:R-:W-:-:S03]  /*5040*/  VOTEU.ALL UP1, P1 ;  /* 0x0000000000ff7886 */ /* 0x000fc60000820000 */
[----:B------:R-:W-:Y:S02]  /*5050*/  ISETP.LT.AND P3, PT, R197, R28, P0 ;  /* 0x0000001cc500720c */ /* 0x000fe40000761270 */
[----:B------:R-:W-:Y:S01]  /*5060*/  PRMT R26, RZ, 0x7610, R26 ;  /* 0x00007610ff1a7816 */ /* 0x000fe2000000001a */
[----:B------:R0:W0:Y:S01]  /*5070*/  @!UP1 SYNCS.EXCH.64 URZ, [UR13+0xa008], UR4 ;  /* 0x00a008040dff95b2 */ /* 0x0000220008000100 */
[----:B------:R-:W-:Y:S01]  /*5080*/  PRMT R216, RZ, 0x7610, R216 ;  /* 0x00007610ffd87816 */ /* 0x000fe200000000d8 */
[----:B----4-:R4:W-:Y:S01]  /*5090*/  STS.U16 [R174+UR13+0x8800], R199 ;  /* 0x008800c7ae007988 */ /* 0x0109e2000800040d */
[----:B------:R-:W-:-:S03]  /*50a0*/  LOP3.LUT R201, R3, 0x6, RZ, 0xfc, !PT ;  /* 0x0000000603c97812 */ /* 0x000fc600078efcff */
[----:B------:R-:W3:Y:S04]  /*50b0*/  @P2 LDG.E.U16 R26, desc[UR26][R30.64] ;  /* 0x0000001a1e1a2981 */ /* 0x000ee8000c1e1500 */
[----:B------:R-:W3:Y:S01]  /*50c0*/  @P3 LDG.E.U16 R216, desc[UR26][R32.64] ;  /* 0x0000001a20d83981 */ /* 0x000ee2000c1e1500 */
[----:B----4-:R-:W-:Y:S02]  /*50d0*/  LOP3.LUT R199, R3, 0x4, RZ, 0xfc, !PT ;  /* 0x0000000403c77812 */ /* 0x010fe400078efcff */
[-C--:B------:R-:W-:Y:S02]  /*50e0*/  ISETP.LT.AND P3, PT, R201, R28.reuse, P0 ;  /* 0x0000001cc900720c */ /* 0x080fe40000761270 */
[-C--:B------:R-:W-:Y:S02]  /*50f0*/  ISETP.LT.AND P2, PT, R199, R28.reuse, P0 ;  /* 0x0000001cc700720c */ /* 0x080fe40000741270 */
[----:B------:R-:W-:-:S02]  /*5100*/  ISETP.LT.AND P0, PT, R172, R28, P0 ;  /* 0x0000001cac00720c */ /* 0x000fc40000701270 */
[----:B------:R-:W-:Y:S02]  /*5110*/  PRMT R218, RZ, 0x7610, R218 ;  /* 0x00007610ffda7816 */ /* 0x000fe400000000da */
[----:B------:R-:W-:Y:S02]  /*5120*/  PRMT R244, RZ, 0x7610, R244 ;  /* 0x00007610fff47816 */ /* 0x000fe400000000f4 */
[----:B-1----:R-:W-:-:S04]  /*5130*/  PRMT R16, RZ, 0x7610, R16 ;  /* 0x00007610ff107816 */ /* 0x002fc80000000010 */
[----:B------:R-:W4:Y:S04]  /*5140*/  @P3 LDG.E.U16 R244, desc[UR26][R36.64] ;  /* 0x0000001a24f43981 */ /* 0x000f28000c1e1500 */
[----:B------:R-:W4:Y:S04]  /*5150*/  @P2 LDG.E.U16 R218, desc[UR26][R34.64] ;  /* 0x0000001a22da2981 */ /* 0x000f28000c1e1500 */
[----:B------:R-:W4:Y:S01]  /*5160*/  @P0 LDG.E.U16 R16, desc[UR26][R54.64] ;  /* 0x0000001a36100981 */ /* 0x000f22000c1e1500 */
[----:B------:R-:W-:-:S06]  /*5170*/  PRMT R246, RZ, 0x7610, R246 ;  /* 0x00007610fff67816 */ /* 0x000fcc00000000f6 */
[----:B------:R-:W4:Y:S01]  /*5180*/  @P0 LDG.E.U16 R246, desc[UR26][R38.64] ;  /* 0x0000001a26f60981 */ /* 0x000f22000c1e1500 */
[----:B------:R-:W-:Y:S02]  /*5190*/  PRMT R248, RZ, 0x7610, R248 ;  /* 0x00007610fff87816 */ /* 0x000fe400000000f8 */
[----:B------:R-:W-:Y:S02]  /*51a0*/  PRMT R250, RZ, 0x7610, R250 ;  /* 0x00007610fffa7816 */ /* 0x000fe400000000fa */
[----:B------:R-:W-:Y:S02]  /*51b0*/  PRMT R252, RZ, 0x7610, R252 ;  /* 0x00007610fffc7816 */ /* 0x000fe400000000fc */
[----:B------:R-:W-:Y:S01]  /*51c0*/  PRMT R17, RZ, 0x7610, R17 ;  /* 0x00007610ff117816 */ /* 0x000fe20000000011 */
[----:B------:R-:W4:Y:S01]  /*51d0*/  @P0 LDG.E.U16 R248, desc[UR26][R42.64] ;  /* 0x0000001a2af80981 */ /* 0x000f22000c1e1500 */
[----:B------:R-:W-:Y:S02]  /*51e0*/  PRMT R19, RZ, 0x7610, R19 ;  /* 0x00007610ff137816 */ /* 0x000fe40000000013 */
[----:B------:R-:W-:Y:S01]  /*51f0*/  PRMT R18, RZ, 0x7610, R18 ;  /* 0x00007610ff127816 */ /* 0x000fe20000000012 */
[----:B------:R-:W4:Y:S01]  /*5200*/  @P0 LDG.E.U16 R250, desc[UR26][R46.64] ;  /* 0x0000001a2efa0981 */ /* 0x000f22000c1e1500 */
[----:B------:R-:W-:-:S02]  /*5210*/  PRMT R220, RZ, 0x7610, R220 ;  /* 0x00007610ffdc7816 */ /* 0x000fc400000000dc */
[----:B------:R-:W-:Y:S01]  /*5220*/  PRMT R222, RZ, 0x7610, R222 ;  /* 0x00007610ffde7816 */ /* 0x000fe200000000de */
[----:B------:R-:W4:Y:S01]  /*5230*/  @P0 LDG.E.U16 R252, desc[UR26][R50.64] ;  /* 0x0000001a32fc0981 */ /* 0x000f22000c1e1500 */
        /* <DEDUP_REMOVED lines=80> */
[----:B------:R-:W4:Y:S04]  /*5740*/  @P0 LDG.E.U16 R227, desc[UR26][R164.64] ;  /* 0x0000001aa4e30981 */ /* 0x000f28000c1e1500 */
        /* <DEDUP_REMOVED lines=31> */
[----:B------:R-:W4:Y:S01]  /*5940*/  @P0 LDG.E.U16 R214, desc[UR26][R166.64] ;  /* 0x0000001aa6d60981 */ /* 0x000f22000c1e1500 */
[----:B------:R-:W-:-:S03]  /*5950*/  LOP3.LUT R170, R174, 0x20, RZ, 0x3c, !PT ;  /* 0x00000020aeaa7812 */ /* 0x000fc600078e3cff */
[----:B--2---:R1:W-:Y:S04]  /*5960*/  STS.U16 [R174+UR13+0x8400], R133 ;  /* 0x00840085ae007988 */ /* 0x0043e8000800040d */
[----:B------:R2:W-:Y:S01]  /*5970*/  STS.U16 [R174+UR13+0x8c00], R29 ;  /* 0x008c001dae007988 */ /* 0x0005e2000800040d */
[----:B-1----:R-:W-:-:S03]  /*5980*/  LOP3.LUT R133, R174, 0x40, RZ, 0x3c, !PT ;  /* 0x00000040ae857812 */ /* 0x002fc600078e3cff */
[----:B---3--:R-:W-:Y:S04]  /*5990*/  STS.U16 [R174+UR13+0x8000], R26 ;  /* 0x0080001aae007988 */ /* 0x008fe8000800040d */
[----:B------:R-:W-:Y:S04]  /*59a0*/  STS.U16 [R170+UR13+0x8500], R27 ;  /* 0x0085001baa007988 */ /* 0x000fe8000800040d */
[----:B------:R-:W-:Y:S04]  /*59b0*/  STS.U16 [R170+UR13+0x8d00], R12 ;  /* 0x008d000caa007988 */ /* 0x000fe8000800040d */
[----:B------:R-:W-:Y:S04]  /*59c0*/  STS.U16 [R170+UR13+0x8900], R10 ;  /* 0x0089000aaa007988 */ /* 0x000fe8000800040d */
[----:B------:R-:W-:Y:S01]  /*59d0*/  STS.U16 [R170+UR13+0x8100], R216 ;  /* 0x008100d8aa007988 */ /* 0x000fe2000800040d */
[----:B--2---:R-:W-:-:S03]  /*59e0*/  LOP3.LUT R29, R174, 0x60, RZ, 0x3c, !PT ;  /* 0x00000060ae1d7812 */ /* 0x004fc600078e3cff */
[----:B-----5:R1:W-:Y:S01]  /*59f0*/  STS.U16 [R133+UR13+0x8a00], R4 ;  /* 0x008a000485007988 */ /* 0x0203e2000800040d */
[----:B------:R-:W-:-:S03]  /*5a00*/  LEA R242, P0, R25, R20, 0x1 ;  /* 0x0000001419f27211 */ /* 0x000fc600078008ff */
[----:B------:R2:W-:Y:S01]  /*5a10*/  STS.U16 [R133+UR13+0x8e00], R8 ;  /* 0x008e000885007988 */ /* 0x0005e2000800040d */
[----:B-1----:R-:W-:-:S03]  /*5a20*/  SHF.R.S32.HI R4, RZ, 0x1f, R21 ;  /* 0x0000001fff047819 */ /* 0x002fc60000011415 */
[----:B------:R1:W-:Y:S01]  /*5a30*/  STS.U16 [R133+UR13+0x8600], R6 ;  /* 0x0086000685007988 */ /* 0x0003e2000800040d */
[----:B------:R-:W-:Y:S02]  /*5a40*/  SHF.L.U64.HI R21, R21, 0x1, R4 ;  /* 0x0000000115157819 */ /* 0x000fe40000010204 */
[----:B--2---:R-:W-:Y:S01]  /*5a50*/  SHF.R.S32.HI R8, RZ, 0x1f, R25 ;  /* 0x0000001fff087819 */ /* 0x004fe20000011419 */
[----:B----4-:R-:W-:Y:S03]  /*5a60*/  STS.U16 [R133+UR13+0x8200], R218 ;  /* 0x008200da85007988 */ /* 0x010fe6000800040d */
[----:B------:R-:W-:Y:S01]  /*5a70*/  LEA.HI.X R8, R25, R21, R8, 0x1, P0 ;  /* 0x0000001519087211 */ /* 0x000fe200000f0c08 */
[----:B------:R-:W-:Y:S01]  /*5a80*/  STS.U16 [R29+UR13+0x8700], R14 ;  /* 0x0087000e1d007988 */ /* 0x000fe2000800040d */
[----:B-1----:R-:W-:-:S03]  /*5a90*/  SHF.R.S32.HI R6, RZ, 0x1f, R15 ;  /* 0x0000001fff067819 */ /* 0x002fc6000001140f */
[----:B------:R-:W-:Y:S04]  /*5aa0*/  STS.U16 [R29+UR13+0x8b00], R22 ;  /* 0x008b00161d007988 */ /* 0x000fe8000800040d */
[----:B------:R-:W-:Y:S04]  /*5ab0*/  STS.U16 [R29+UR13+0x8f00], R24 ;  /* 0x008f00181d007988 */ /* 0x000fe8000800040d */
[----:B------:R-:W-:Y:S04]  /*5ac0*/  STS.U16 [R29+UR13+0x8300], R244 ;  /* 0x008300f41d007988 */ /* 0x000fe8000800040d */
[----:B------:R1:W-:Y:S01]  /*5ad0*/  STS.U16 [R174+UR13+0x800], R16 ;  /* 0x00080010ae007988 */ /* 0x0003e2000800040d */
[----:B------:R-:W-:-:S02]  /*5ae0*/  SHF.R.S32.HI R4, RZ, 0x1f, R13 ;  /* 0x0000001fff047819 */ /* 0x000fc4000001140d */
[----:B-1----:R-:W-:-:S04]  /*5af0*/  LEA R16, P0, R15, R20, 0x1 ;  /* 0x000000140f107211 */ /* 0x002fc800078008ff */
[-C--:B------:R-:W-:Y:S02]  /*5b00*/  LEA.HI.X R6, R15, R21.reuse, R6, 0x1, P0 ;  /* 0x000000150f067211 */ /* 0x080fe400000f0c06 */
[CC--:B------:R-:W-:Y:S02]  /*5b10*/  LEA R14, P0, R13.reuse, R20.reuse, 0x1 ;  /* 0x000000140d0e7211 */ /* 0x0c0fe400078008ff */
[----:B------:R-:W-:Y:S02]  /*5b20*/  SHF.R.S32.HI R10, RZ, 0x1f, R5 ;  /* 0x0000001fff0a7819 */ /* 0x000fe40000011405 */
[----:B------:R-:W-:Y:S02]  /*5b30*/  LEA.HI.X R4, R13, R21, R4, 0x1, P0 ;  /* 0x000000150d047211 */ /* 0x000fe400000f0c04 */
[----:B------:R-:W-:Y:S02]  /*5b40*/  LEA R12, P0, R5, R20, 0x1 ;  /* 0x00000014050c7211 */ /* 0x000fe400078008ff */
[----:B------:R-:W-:-:S02]  /*5b50*/  SHF.R.S32.HI R22, RZ, 0x1f, R7 ;  /* 0x0000001fff167819 */ /* 0x000fc40000011407 */
[----:B------:R-:W-:Y:S02]  /*5b60*/  LEA.HI.X R5, R5, R21, R10, 0x1, P0 ;  /* 0x0000001505057211 */ /* 0x000fe400000f0c0a */
[----:B------:R-:W-:-:S04]  /*5b70*/  LEA R10, P0, R7, R20, 0x1 ;  /* 0x00000014070a7211 */ /* 0x000fc800078008ff */
[-C--:B------:R-:W-:Y:S02]  /*5b80*/  LEA.HI.X R7, R7, R21.reuse, R22, 0x1, P0 ;  /* 0x0000001507077211 */ /* 0x080fe400000f0c16 */
[----:B------:R-:W-:Y:S02]  /*5b90*/  SHF.R.S32.HI R22, RZ, 0x1f, R9 ;  /* 0x0000001fff167819 */ /* 0x000fe40000011409 */
[CC--:B------:R-:W-:Y:S02]  /*5ba0*/  LEA R15, P0, R9.reuse, R20.reuse, 0x1 ;  /* 0x00000014090f7211 */ /* 0x0c0fe400078008ff */
[----:B------:R-:W-:Y:S02]  /*5bb0*/  SHF.R.S32.HI R216, RZ, 0x1f, R11 ;  /* 0x0000001fffd87819 */ /* 0x000fe4000001140b */
[-C--:B------:R-:W-:Y:S02]  /*5bc0*/  LEA.HI.X R9, R9, R21.reuse, R22, 0x1, P0 ;  /* 0x0000001509097211 */ /* 0x080fe400000f0c16 */
[----:B------:R-:W-:Y:S01]  /*5bd0*/  LEA R13, P0, R11, R20, 0x1 ;  /* 0x000000140b0d7211 */ /* 0x000fe200078008ff */
[----:B------:R1:W-:Y:S01]  /*5be0*/  STS.U16 [R174+UR13], R246 ;  /* 0x000000f6ae007988 */ /* 0x0003e2000800040d */
[----:B------:R-:W-:Y:S01]  /*5bf0*/  SHF.R.S32.HI R218, RZ, 0x1f, R23 ;  /* 0x0000001fffda7819 */ /* 0x000fe20000011417 */
[----:B------:R-:W-:Y:S01]  /*5c00*/  IMAD R22, R179, R168, RZ ;  /* 0x000000a8b3167224 */ /* 0x000fe200078e02ff */
[----:B------:R-:W-:-:S02]  /*5c10*/  LEA.HI.X R216, R11, R21, R216, 0x1, P0 ;  /* 0x000000150bd87211 */ /* 0x000fc400000f0cd8 */
[----:B------:R-:W-:Y:S01]  /*5c20*/  LEA R11, P0, R23, R20, 0x1 ;  /* 0x00000014170b7211 */ /* 0x000fe200078008ff */
[----:B-1----:R-:W-:-:S03]  /*5c30*/  IMAD R246, R181, R168, RZ ;  /* 0x000000a8b5f67224 */ /* 0x002fc600078e02ff */
[----:B------:R-:W-:Y:S01]  /*5c40*/  LEA.HI.X R218, R23, R21, R218, 0x1, P0 ;  /* 0x0000001517da7211 */ /* 0x000fe200000f0cda */
[----:B------:R-:W-:Y:S02]  /*5c50*/  IMAD.SHL.U32 R27, R22, 0x2, RZ ;  /* 0x00000002161b7824 */ /* 0x000fe400078e00ff */
[----:B------:R-:W-:Y:S02]  /*5c60*/  IMAD.SHL.U32 R25, R246, 0x2, RZ ;  /* 0x00000002f6197824 */ /* 0x000fe400078e00ff */
[----:B------:R-:W-:Y:S01]  /*5c70*/  IMAD R23, R189, R168, RZ ;  /* 0x000000a8bd177224 */ /* 0x000fe200078e02ff */
[--C-:B------:R-:W-:Y:S01]  /*5c80*/  IADD3 R26, P3, P5, R27, UR8, R20.reuse ;  /* 0x000000081b1a7c10 */ /* 0x100fe2000fd7e014 */
[----:B------:R-:W-:Y:S01]  /*5c90*/  IMAD.HI R22, R22, 0x2, RZ ;  /* 0x0000000216167827 */ /* 0x000fe200078e02ff */
[----:B------:R-:W-:-:S03]  /*5ca0*/  IADD3 R24, P0, P2, R25, UR8, R20 ;  /* 0x0000000819187c10 */ /* 0x000fc6000fa1e014 */
[----:B------:R-:W-:Y:S02]  /*5cb0*/  IMAD R244, R195, R168, RZ ;  /* 0x000000a8c3f47224 */ /* 0x000fe400078e02ff */
[----:B------:R-:W-:Y:S02]  /*5cc0*/  IMAD.SHL.U32 R25, R23, 0x2, RZ ;  /* 0x0000000217197824 */ /* 0x000fe400078e00ff */
[----:B------:R-:W-:Y:S01]  /*5cd0*/  IMAD.HI R246, R246, 0x2, RZ ;  /* 0x00000002f6f67827 */ /* 0x000fe200078e02ff */
[----:B------:R1:W-:Y:S01]  /*5ce0*/  STS.U16 [R174+UR13+0x200], R248 ;  /* 0x000200f8ae007988 */ /* 0x0003e2000800040d */
[--C-:B------:R-:W-:Y:S02]  /*5cf0*/  IADD3.X R27, PT, PT, R22, UR9, R21.reuse, P3, P5 ;  /* 0x00000009161b7c10 */ /* 0x100fe40009fea415 */
[----:B------:R-:W-:Y:S01]  /*5d00*/  IADD3 R22, P5, P3, R25, UR8, R20 ;  /* 0x0000000819167c10 */ /* 0x000fe2000fbbe014 */
[----:B------:R-:W-:Y:S01]  /*5d10*/  STS.U16 [R174+UR13+0x400], R250 ;  /* 0x000400faae007988 */ /* 0x000fe2000800040d */
[----:B------:R-:W-:Y:S01]  /*5d20*/  IADD3.X R25, PT, PT, R246, UR9, R21, P0, P2 ;  /* 0x00000009f6197c10 */ /* 0x000fe200087e4415 */
[----:B------:R-:W-:-:S02]  /*5d30*/  IMAD.HI R246, R23, 0x2, RZ ;  /* 0x0000000217f67827 */ /* 0x000fc400078e02ff */
[----:B------:R-:W-:Y:S02]  /*5d40*/  STS.U16 [R174+UR13+0x600], R252 ;  /* 0x000600fcae007988 */ /* 0x000fe4000800040d */
[C---:B-1----:R-:W-:Y:S02]  /*5d50*/  IMAD.SHL.U32 R248, R244.reuse, 0x2, RZ ;  /* 0x00000002f4f87824 */ /* 0x042fe400078e00ff */
[----:B------:R-:W-:Y:S01]  /*5d60*/  STS.U16 [R174+UR13+0xa00], R17 ;  /* 0x000a0011ae007988 */ /* 0x000fe2000800040d */
[----:B------:R-:W-:-:S03]  /*5d70*/  IMAD.HI R244, R244, 0x2, RZ ;  /* 0x00000002f4f47827 */ /* 0x000fc600078e02ff */
[----:B------:R-:W-:Y:S04]  /*5d80*/  STS.U16 [R174+UR13+0xc00], R19 ;  /* 0x000c0013ae007988 */ /* 0x000fe8000800040d */
        /* <DEDUP_REMOVED lines=24> */
[----:B------:R-:W-:Y:S01]  /*5f10*/  STS.U16 [R174+UR13+0x3e00], R227 ;  /* 0x003e00e3ae007988 */ /* 0x000fe2000800040d */
[----:B------:R-:W-:-:S03]  /*5f20*/  IADD3 R20, P0, P2, R248, UR8, R20 ;  /* 0x00000008f8147c10 */ /* 0x000fc6000fa1e014 */
        /* <DEDUP_REMOVED lines=12> */
[----:B------:R1:W-:Y:S04]  /*5ff0*/  STS.U16 [R170+UR13+0x1900], R176 ;  /* 0x001900b0aa007988 */ /* 0x0003e8000800040d */
        /* <DEDUP_REMOVED lines=18> */
[----:B------:R2:W-:Y:S01]  /*6120*/  STS.U16 [R170+UR13+0x3f00], R214 ;  /* 0x003f00d6aa007988 */ /* 0x0005e2000800040d */
[----:B0-----:R0:W-:Y:S06]  /*6130*/  MEMBAR.ALL.CTA ;  /* 0x0000000000007992 */ /* 0x0011ec0000008000 */
[----:B0-----:R-:W0:Y:S01]  /*6140*/  FENCE.VIEW.ASYNC.S ;  /* 0x00000000000073c6 */ /* 0x001e220000000000 */
[----:B------:R-:W-:-:S02]  /*6150*/  IADD3.X R23, PT, PT, R246, UR9, R21, P5, P3 ;  /* 0x00000009f6177c10 */ /* 0x000fc4000afe6415 */
[----:B------:R-:W-:Y:S02]  /*6160*/  IADD3 R16, P6, PT, R16, UR8, RZ ;  /* 0x0000000810107c10 */ /* 0x000fe4000ffde0ff */
[----:B-1----:R-:W-:Y:S02]  /*6170*/  SHF.R.S32.HI R176, RZ, 0x1f, R171 ;  /* 0x0000001fffb07819 */ /* 0x002fe400000114ab */
[----:B------:R-:W-:Y:S02]  /*6180*/  IADD3.X R21, PT, PT, R244, UR9, R21, P0, P2 ;  /* 0x00000009f4157c10 */ /* 0x000fe400087e4415 */
[----:B------:R-:W-:Y:S02]  /*6190*/  IADD3 R12, P0, PT, R12, UR8, RZ ;  /* 0x000000080c0c7c10 */ /* 0x000fe4000ff1e0ff */
[----:B------:R-:W-:Y:S02]  /*61a0*/  IADD3.X R17, PT, PT, R6, UR9, RZ, P6, !PT ;  /* 0x0000000906117c10 */ /* 0x000fe4000b7fe4ff */
[----:B------:R-:W-:-:S02]  /*61b0*/  LEA.HI R176, R176, R171, RZ, 0x5 ;  /* 0x000000abb0b07211 */ /* 0x000fc400078f28ff */
[----:B------:R-:W-:Y:S02]  /*61c0*/  IADD3 R6, P6, PT, R13, UR8, RZ ;  /* 0x000000080d067c10 */ /* 0x000fe4000ffde0ff */
[----:B------:R-:W-:Y:S02]  /*61d0*/  IADD3.X R13, PT, PT, R5, UR9, RZ, P0, !PT ;  /* 0x00000009050d7c10 */ /* 0x000fe400087fe4ff */
[----:B------:R-:W-:Y:S01]  /*61e0*/  ISETP.LT.OR P0, PT, R171, 0x20, P4 ;  /* 0x00000020ab00780c */ /* 0x000fe20002701670 */
[----:B0-----:R-:W-:Y:S01]  /*61f0*/  BAR.SYNC.DEFER_BLOCKING 0x0 ;  /* 0x0000000000007b1d */ /* 0x001fe20000010000 */
[----:B------:R-:W-:Y:S02]  /*6200*/  IADD3 R18, P2, PT, R242, UR8, RZ ;  /* 0x00000008f2127c10 */ /* 0x000fe4000ff5e0ff */
[----:B------:R-:W-:Y:S02]  /*6210*/  SHF.R.S32.HI R176, RZ, 0x5, R176 ;  /* 0x00000005ffb07819 */ /* 0x000fe400000114b0 */
[----:B------:R-:W-:-:S02]  /*6220*/  IADD3 R14, P5, PT, R14, UR8, RZ ;  /* 0x000000080e0e7c10 */ /* 0x000fc4000ffbe0ff */
[----:B------:R-:W-:Y:S02]  /*6230*/  IADD3.X R19, PT, PT, R8, UR9, RZ, P2, !PT ;  /* 0x0000000908137c10 */ /* 0x000fe400097fe4ff */
[----:B------:R-:W-:Y:S02]  /*6240*/  VIMNMX R176, PT, PT, R176, 0x1, !PT ;  /* 0x00000001b0b07848 */ /* 0x000fe40007fe0100 */
[----:B------:R-:W-:Y:S02]  /*6250*/  IADD3 R8, P2, PT, R15, UR8, RZ ;  /* 0x000000080f087c10 */ /* 0x000fe4000ff5e0ff */
[----:B------:R-:W-:Y:S02]  /*6260*/  IADD3 R10, P3, PT, R10, UR8, RZ ;  /* 0x000000080a0a7c10 */ /* 0x000fe4000ff7e0ff */
[----:B------:R-:W-:Y:S01]  /*6270*/  IADD3.X R15, PT, PT, R4, UR9, RZ, P5, !PT ;  /* 0x00000009040f7c10 */ /* 0x000fe2000affe4ff */
[----:B------:R-:W-:Y:S01]  /*6280*/  IMAD.SHL.U32 R203, R168, 0x20, RZ ;  /* 0x00000020a8cb7824 */ /* 0x000fe200078e00ff */
[----:B------:R-:W-:Y:S01]  /*6290*/  IADD3 R4, P5, PT, R11, UR8, RZ ;  /* 0x000000080b047c10 */ /* 0x000fe2000ffbe0ff */
[----:B------:R-:W-:Y:S01]  /*62a0*/  VIADD R168, R176, 0xffffffff ;  /* 0xffffffffb0a87836 */ /* 0x000fe20000000000 */
[----:B------:R-:W-:Y:S01]  /*62b0*/  IADD3.X R11, PT, PT, R7, UR9, RZ, P3, !PT ;  /* 0x00000009070b7c10 */ /* 0x000fe20009ffe4ff */
[----:B------:R-:W-:Y:S01]  /*62c0*/  UMOV UR6, URZ ;  /* 0x000000ff00067c82 */ /* 0x000fe20008000000 */
[----:B------:R-:W-:-:S02]  /*62d0*/  IADD3.X R9, PT, PT, R9, UR9, RZ, P2, !PT ;  /* 0x0000000909097c10 */ /* 0x000fc400097fe4ff */
[----:B------:R-:W-:Y:S02]  /*62e0*/  IADD3.X R7, PT, PT, R216, UR9, RZ, P6, !PT ;  /* 0x00000009d8077c10 */ /* 0x000fe4000b7fe4ff */
[----:B------:R-:W-:Y:S01]  /*62f0*/  IADD3.X R5, PT, PT, R218, UR9, RZ, P5, !PT ;  /* 0x00000009da057c10 */ /* 0x000fe2000affe4ff */
[----:B------:R-:W-:Y:S01]  /*6300*/  IMAD.SHL.U32 R169, R169, 0x20, RZ ;  /* 0x00000020a9a97824 */ /* 0x000fe200078e00ff */
[----:B------:R-:W-:Y:S01]  /*6310*/  ISETP.NE.U32.AND P2, PT, R168, RZ, PT ;  /* 0x000000ffa800720c */ /* 0x000fe20003f45070 */
[----:B--2---:R-:W-:-:S12]  /*6320*/  @P0 BRA `(.L_x_6) ;  /* 0x0000000000680947 */ /* 0x004fd80003800000 */
[----:B------:R-:W-:Y:S02]  /*6330*/  UIADD3 UR4, UPT, UPT, UR13, 0x8000, URZ ;  /* 0x000080000d047890 */ /* 0x000fe4000fffe0ff */
[----:B------:R-:W-:Y:S02]  /*6340*/  USHF.R.U32.HI UR10, URZ, 0x4, UR13 ;  /* 0x00000004ff0a7899 */ /* 0x000fe4000801160d */
[----:B------:R-:W-:Y:S02]  /*6350*/  USHF.R.U32.HI UR4, URZ, 0x4, UR4 ;  /* 0x00000004ff047899 */ /* 0x000fe40008011604 */
[----:B------:R-:W-:Y:S02]  /*6360*/  USGXT.U32 UR10, UR10, 0xe ;  /* 0x0000000e0a0a789a */ /* 0x000fe40008000000 */
[----:B------:R-:W-:Y:S01]  /*6370*/  USGXT.U32 UR8, UR4, 0xe ;  /* 0x0000000e0408789a */ /* 0x000fe20008000000 */
[----:B------:R-:W-:Y:S01]  /*6380*/  UMOV UR16, 0x80 ;  /* 0x0000008000107882 */ /* 0x000fe20000000000 */
[----:B------:R-:W-:Y:S01]  /*6390*/  UMOV UR17, 0x40004040 ;  /* 0x4000404000117882 */ /* 0x000fe20000000000 */
[----:B------:R-:W-:Y:S01]  /*63a0*/  UMOV UR18, 0xfffffffe ;  /* 0xfffffffe00127882 */ /* 0x000fe20000000000 */
[----:B------:R-:W-:Y:S01]  /*63b0*/  UMOV UR19, 0x7fffbfdf ;  /* 0x7fffbfdf00137882 */ /* 0x000fe20000000000 */
[----:B------:R-:W-:Y:S01]  /*63c0*/  UMOV UR11, URZ ;  /* 0x000000ff000b7c82 */ /* 0x000fe20008000000 */
[----:B------:R-:W-:Y:S01]  /*63d0*/  UMOV UR9, URZ ;  /* 0x000000ff00097c82 */ /* 0x000fe20008000000 */
[----:B------:R-:W-:-:S02]  /*63e0*/  UIADD3.64 UR18, UPT, UPT, UR10, -UR18, URZ ;  /* 0x800000120a127297 */ /* 0x000fc4000fffe0ff */
[----:B------:R-:W-:Y:S01]  /*63f0*/  UIADD3.64 UR16, UPT, UPT, UR8, UR16, URZ ;  /* 0x0000001008107297 */ /* 0x000fe2000fffe0ff */
[----:B------:R-:W-:Y:S01]  /*6400*/  UMOV UR20, 0x0 ;  /* 0x0000000000147882 */ /* 0x000fe20000000000 */
[----:B------:R-:W-:Y:S01]  /*6410*/  UMOV UR21, 0x4408010 ;  /* 0x0440801000157882 */ /* 0x000fe20000000000 */
[----:B------:R-:W-:Y:S01]  /*6420*/  UMOV UR4, UR15 ;  /* 0x0000000f00047c82 */ /* 0x000fe20008000000 */
[----:B------:R-:W-:Y:S01]  /*6430*/  UMOV UR5, URZ ;  /* 0x000000ff00057c82 */ /* 0x000fe20008000000 */
[----:B------:R-:W-:Y:S01]  /*6440*/  UMOV UR11, 0x80004020 ;  /* 0x80004020000b7882 */ /* 0x000fe20000000000 */
[----:B------:R-:W-:Y:S01]  /*6450*/  UMOV UR9, 0x40004040 ;  /* 0x4000404000097882 */ /* 0x000fe20000000000 */
[----:B------:R-:W-:Y:S01]  /*6460*/  UMOV UR22, 0x0 ;  /* 0x0000000000167882 */ /* 0x000fe20000000000 */
[----:B------:R-:W-:Y:S01]  /*6470*/  UMOV UR23, 0x4408010 ;  /* 0x0440801000177882 */ /* 0x000fe20000000000 */
[----:B------:R-:W-:Y:S01]  /*6480*/  UMOV UR4, UR4 ;  /* 0x0000000400047c82 */ /* 0x000fe20008000000 */
[----:B------:R0:W-:Y:S01]  /*6490*/  UTCHMMA gdesc[UR8], gdesc[UR10], tmem[UR12], tmem[UR20], idesc[UR21], !UPT ;  /* 0x00ff140a080075ea */ /* 0x0001e2000f80000c */
[----:B------:R0:W-:Y:S01]  /*64a0*/  UTCHMMA gdesc[UR16], gdesc[UR18], tmem[UR12], tmem[UR22], idesc[UR23], UPT ;  /* 0x00ff1612100075ea */ /* 0x0001e2000b80000c */
[----:B------:R0:W-:Y:S01]  /*64b0*/  UTCBAR [UR4], URZ ;  /* 0x000000ff040073e9 */ /* 0x0001e200080000ff */
[----:B------:R-:W-:Y:S01]  /*64c0*/  NOP ;  /* 0x0000000000007918 */ /* 0x000fe20000000000 */
.L_x_6:
[----:B------:R-:W-:Y:S05]  /*64d0*/  @!P2 BRA `(.L_x_7) ;  /* 0x00000018001ca947 */ /* 0x000fea0003800000 */
[----:B0-----:R-:W-:Y:S01]  /*64e0*/  UIADD3 UR4, UPT, UPT, UR13, 0x9000, URZ ;  /* 0x000090000d047890 */ /* 0x001fe2000fffe0ff */
[----:B------:R-:W-:Y:S01]  /*64f0*/  VIADD R28, R28, 0xffffffe0 ;  /* 0xffffffe01c1c7836 */ /* 0x000fe20000000000 */
        /* <DEDUP_REMOVED lines=11> */
[----:B------:R-:W-:-:S02]  /*65b0*/  UIADD3.64 UR16, UPT, UPT, UR8, UR16, URZ ;  /* 0x0000001008107297 */ /* 0x000fc4000fffe0ff */
[----:B------:R-:W-:Y:S01]  /*65c0*/  UIADD3.64 UR18, UPT, UPT, UR10, -UR18, URZ ;  /* 0x800000120a127297 */ /* 0x000fe2000fffe0ff */
[----:B------:R-:W-:Y:S01]  /*65d0*/  UMOV UR5, 0x1 ;  /* 0x0000000100057882 */ /* 0x000fe20000000000 */
[----:B------:R-:W-:-:S10]  /*65e0*/  UMOV UR4, URZ ;  /* 0x000000ff00047c82 */ /* 0x000fd40008000000 */
.L_x_10:
[----:B------:R-:W-:Y:S01]  /*65f0*/  USHF.L.U32 UR6, UR6, 0x1f, URZ ;  /* 0x0000001f06067899 */ /* 0x000fe200080006ff */
[----:B------:R-:W-:-:S04]  /*6600*/  IMAD.WIDE R50, R169, 0x2, R50 ;  /* 0x00000002a9327825 */ /* 0x000fc800078e0232 */
[----:B------:R-:W-:-:S04]  /*6610*/  IMAD.WIDE R46, R169, 0x2, R46 ;  /* 0x00000002a92e7825 */ /* 0x000fc800078e022e */
[----:B0-----:R-:W-:-:S04]  /*6620*/  IMAD.U32 R176, RZ, RZ, UR6 ;  /* 0x00000006ffb07e24 */ /* 0x001fc8000f8e00ff */
[----:B------:R-:W0:Y:S02]  /*6630*/  SYNCS.PHASECHK.TRANS64.TRYWAIT P0, [UR15], R176 ;  /* 0x000000b0ff0075a7 */ /* 0x000e24000800110f */
[----:B0-----:R-:W-:Y:S05]  /*6640*/  @!P0 BRA `(.L_x_8) ;  /* 0x0000005c00548947 */ /* 0x001fea0003800000 */
.L_x_16:
[-C--:B------:R-:W-:Y:S01]  /*6650*/  ISETP.GE.AND P6, PT, R3, R28.reuse, PT ;  /* 0x0000001c0300720c */ /* 0x080fe20003fc6270 */
[----:B------:R-:W-:Y:S01]  /*6660*/  IMAD.WIDE R30, R203, 0x2, R30 ;  /* 0x00000002cb1e7825 */ /* 0x000fe200078e021e */
[----:B------:R-:W-:Y:S02]  /*6670*/  PRMT R205, RZ, 0x7610, R205 ;  /* 0x00007610ffcd7816 */ /* 0x000fe400000000cd */
[-C--:B------:R-:W-:Y:S01]  /*6680*/  ISETP.GE.AND P0, PT, R197, R28.reuse, PT ;  /* 0x0000001cc500720c */ /* 0x080fe20003f06270 */
[----:B------:R-:W-:Y:S01]  /*6690*/  IMAD.WIDE R16, R203, 0x2, R16 ;  /* 0x00000002cb107825 */ /* 0x000fe200078e0210 */
[-C--:B------:R-:W-:Y:S02]  /*66a0*/  ISETP.GE.AND P2, PT, R199, R28.reuse, PT ;  /* 0x0000001cc700720c */ /* 0x080fe40003f46270 */
[-C--:B------:R-:W-:Y:S01]  /*66b0*/  ISETP.GE.AND P3, PT, R201, R28.reuse, PT ;  /* 0x0000001cc900720c */ /* 0x080fe20003f66270 */
[----:B------:R-:W-:Y:S01]  /*66c0*/  IMAD.WIDE R18, R203, 0x2, R18 ;  /* 0x00000002cb127825 */ /* 0x000fe200078e0212 */
[----:B------:R-:W-:-:S02]  /*66d0*/  ISETP.GE.AND P5, PT, R173, R28, PT ;  /* 0x0000001cad00720c */ /* 0x000fc40003fa6270 */
[----:B------:R-:W-:Y:S01]  /*66e0*/  PRMT R207, RZ, 0x7610, R207 ;  /* 0x00007610ffcf7816 */ /* 0x000fe200000000cf */
[----:B------:R-:W2:Y:S01]  /*66f0*/  @!P6 LDG.E.U16 R205, desc[UR26][R30.64] ;  /* 0x0000001a1ecde981 */ /* 0x000ea2000c1e1500 */
[-C--:B------:R-:W-:Y:S01]  /*6700*/  ISETP.GE.AND P6, PT, R177, R28.reuse, PT ;  /* 0x0000001cb100720c */ /* 0x080fe20003fc6270 */
[C---:B------:R-:W-:Y:S01]  /*6710*/  IMAD.WIDE R36, R203.reuse, 0x2, R36 ;  /* 0x00000002cb247825 */ /* 0x040fe200078e0224 */
[----:B------:R-:W-:Y:S02]  /*6720*/  PRMT R176, RZ, 0x7610, R176 ;  /* 0x00007610ffb07816 */ /* 0x000fe400000000b0 */
[----:B------:R-:W-:Y:S01]  /*6730*/  PRMT R178, RZ, 0x7610, R178 ;  /* 0x00007610ffb27816 */ /* 0x000fe200000000b2 */
[C---:B------:R-:W-:Y:S01]  /*6740*/  IMAD.WIDE R34, R203.reuse, 0x2, R34 ;  /* 0x00000002cb227825 */ /* 0x040fe200078e0222 */
[----:B------:R-:W-:Y:S02]  /*6750*/  PRMT R209, RZ, 0x7610, R209 ;  /* 0x00007610ffd17816 */ /* 0x000fe400000000d1 */
[----:B------:R-:W-:Y:S01]  /*6760*/  PRMT R211, RZ, 0x7610, R211 ;  /* 0x00007610ffd37816 */ /* 0x000fe200000000d3 */
[----:B------:R-:W-:Y:S01]  /*6770*/  IMAD.WIDE R32, R203, 0x2, R32 ;  /* 0x00000002cb207825 */ /* 0x000fe200078e0220 */
[----:B------:R-:W3:Y:S01]  /*6780*/  @!P2 LDG.E.U16 R176, desc[UR26][R34.64] ;  /* 0x0000001a22b0a981 */ /* 0x000ee2000c1e1500 */
[----:B------:R-:W-:-:S02]  /*6790*/  ISETP.GE.AND P2, PT, R175, R28, PT ;  /* 0x0000001caf00720c */ /* 0x000fc40003f46270 */
[----:B------:R-:W-:Y:S01]  /*67a0*/  IMAD.WIDE R26, R203, 0x2, R26 ;  /* 0x00000002cb1a7825 */ /* 0x000fe200078e021a */
[----:B------:R-:W4:Y:S01]  /*67b0*/  @!P0 LDG.E.U16 R207, desc[UR26][R32.64] ;  /* 0x0000001a20cf8981 */ /* 0x000f22000c1e1500 */
[-C--:B------:R-:W-:Y:S02]  /*67c0*/  ISETP.GE.AND P0, PT, R185, R28.reuse, PT ;  /* 0x0000001cb900720c */ /* 0x080fe40003f06270 */
[----:B------:R-:W-:Y:S01]  /*67d0*/  IMAD.WIDE R6, R203, 0x2, R6 ;  /* 0x00000002cb067825 */ /* 0x000fe200078e0206 */
[----:B------:R-:W5:Y:S01]  /*67e0*/  @!P3 LDG.E.U16 R178, desc[UR26][R36.64] ;  /* 0x0000001a24b2b981 */ /* 0x000f62000c1e1500 */
[-C--:B------:R-:W-:Y:S02]  /*67f0*/  ISETP.GE.AND P3, PT, R183, R28.reuse, PT ;  /* 0x0000001cb700720c */ /* 0x080fe40003f66270 */
[----:B------:R-:W-:Y:S01]  /*6800*/  IMAD.WIDE R8, R203, 0x2, R8 ;  /* 0x00000002cb087825 */ /* 0x000fe200078e0208 */
[----:B------:R-:W3:Y:S01]  /*6810*/  @!P5 LDG.E.U16 R209, desc[UR26][R18.64] ;  /* 0x0000001a12d1d981 */ /* 0x000ee2000c1e1500 */
[----:B------:R-:W-:-:S02]  /*6820*/  ISETP.GE.AND P5, PT, R187, R28, PT ;  /* 0x0000001cbb00720c */ /* 0x000fc40003fa6270 */
[----:B------:R-:W-:Y:S01]  /*6830*/  IMAD.WIDE R10, R203, 0x2, R10 ;  /* 0x00000002cb0a7825 */ /* 0x000fe200078e020a */
[----:B------:R-:W4:Y:S01]  /*6840*/  @!P6 LDG.E.U16 R211, desc[UR26][R16.64] ;  /* 0x0000001a10d3e981 */ /* 0x000f22000c1e1500 */
[-C--:B------:R-:W-:Y:S02]  /*6850*/  ISETP.GE.AND P6, PT, R179, R28.reuse, PT ;  /* 0x0000001cb300720c */ /* 0x080fe40003fc6270 */
[----:B------:R-:W-:Y:S01]  /*6860*/  PRMT R180, RZ, 0x7610, R180 ;  /* 0x00007610ffb47816 */ /* 0x000fe200000000b4 */
[C---:B------:R-:W-:Y:S01]  /*6870*/  IMAD.WIDE R14, R203.reuse, 0x2, R14 ;  /* 0x00000002cb0e7825 */ /* 0x040fe200078e020e */
[----:B------:R-:W-:Y:S02]  /*6880*/  PRMT R213, RZ, 0x7610, R213 ;  /* 0x00007610ffd57816 */ /* 0x000fe400000000d5 */
[----:B------:R-:W-:Y:S01]  /*6890*/  PRMT R215, RZ, 0x7610, R215 ;  /* 0x00007610ffd77816 */ /* 0x000fe200000000d7 */
[C---:B------:R-:W-:Y:S01]  /*68a0*/  IMAD.WIDE R20, R203.reuse, 0x2, R20 ;  /* 0x00000002cb147825 */ /* 0x040fe200078e0214 */
[----:B------:R-:W-:Y:S01]  /*68b0*/  PRMT R184, RZ, 0x7610, R184 ;  /* 0x00007610ffb87816 */ /* 0x000fe200000000b8 */
[----:B------:R-:W4:Y:S01]  /*68c0*/  @!P0 LDG.E.U16 R180, desc[UR26][R14.64] ;  /* 0x0000001a0eb48981 */ /* 0x000f22000c1e1500 */
[----:B------:R-:W-:Y:S01]  /*68d0*/  PRMT R217, RZ, 0x7610, R217 ;  /* 0x00007610ffd97816 */ /* 0x000fe200000000d9 */
[----:B------:R-:W-:Y:S01]  /*68e0*/  IMAD.WIDE R22, R203, 0x2, R22 ;  /* 0x00000002cb167825 */ /* 0x000fe200078e0216 */
[-C--:B------:R-:W-:Y:S01]  /*68f0*/  ISETP.GE.AND P0, PT, R181, R28.reuse, PT ;  /* 0x0000001cb500720c */ /* 0x080fe20003f06270 */
[----:B------:R-:W4:Y:S01]  /*6900*/  @!P2 LDG.E.U16 R213, desc[UR26][R10.64] ;  /* 0x0000001a0ad5a981 */ /* 0x000f22000c1e1500 */
[----:B------:R-:W-:Y:S01]  /*6910*/  ISETP.GE.AND P2, PT, R191, R28, PT ;  /* 0x0000001cbf00720c */ /* 0x000fe20003f46270 */
[----:B------:R-:W-:-:S02]  /*6920*/  IMAD.WIDE R24, R203, 0x2, R24 ;  /* 0x00000002cb187825 */ /* 0x000fc400078e0218 */
[----:B------:R-:W5:Y:S01]  /*6930*/  @!P3 LDG.E.U16 R215, desc[UR26][R8.64] ;  /* 0x0000001a08d7b981 */ /* 0x000f62000c1e1500 */
[-C--:B------:R-:W-:Y:S01]  /*6940*/  ISETP.GE.AND P3, PT, R193, R28.reuse, PT ;  /* 0x0000001cc100720c */ /* 0x080fe20003f66270 */
[----:B------:R-:W-:Y:S02]  /*6950*/  IMAD.WIDE R4, R203, 0x2, R4 ;  /* 0x00000002cb047825 */ /* 0x000fe400078e0204 */
[----:B------:R-:W5:Y:S01]  /*6960*/  @!P5 LDG.E.U16 R184, desc[UR26][R6.64] ;  /* 0x0000001a06b8d981 */ /* 0x000f62000c1e1500 */
[-C--:B------:R-:W-:Y:S01]  /*6970*/  ISETP.GE.AND P5, PT, R189, R28.reuse, PT ;  /* 0x0000001cbd00720c */ /* 0x080fe20003fa6270 */
[----:B------:R-:W-:Y:S02]  /*6980*/  IMAD.WIDE R12, R203, 0x2, R12 ;  /* 0x00000002cb0c7825 */ /* 0x000fe400078e020c */
[----:B------:R-:W5:Y:S01]  /*6990*/  @!P6 LDG.E.U16 R217, desc[UR26][R26.64] ;  /* 0x0000001a1ad9e981 */ /* 0x000f62000c1e1500 */
[----:B------:R-:W-:Y:S01]  /*69a0*/  ISETP.GE.AND P6, PT, R195, R28, PT ;  /* 0x0000001cc300720c */ /* 0x000fe20003fc6270 */
[----:B------:R-:W-:Y:S01]  /*69b0*/  IMAD.WIDE R38, R169, 0x2, R38 ;  /* 0x00000002a9267825 */ /* 0x000fe200078e0226 */
[----:B------:R-:W-:-:S02]  /*69c0*/  PRMT R219, RZ, 0x7610, R219 ;  /* 0x00007610ffdb7816 */ /* 0x000fc400000000db */
[----:B------:R-:W-:Y:S01]  /*69d0*/  PRMT R182, RZ, 0x7610, R182 ;  /* 0x00007610ffb67816 */ /* 0x000fe200000000b6 */
[----:B------:R-:W-:Y:S01]  /*69e0*/  IMAD.WIDE R42, R169, 0x2, R42 ;  /* 0x00000002a92a7825 */ /* 0x000fe200078e022a */
[----:B------:R-:W-:Y:S02]  /*69f0*/  PRMT R186, RZ, 0x7610, R186 ;  /* 0x00007610ffba7816 */ /* 0x000fe400000000ba */
[----:B------:R-:W-:Y:S01]  /*6a00*/  PRMT R188, RZ, 0x7610, R188 ;  /* 0x00007610ffbc7816 */ /* 0x000fe200000000bc */
[----:B------:R-:W5:Y:S01]  /*6a10*/  @!P0 LDG.E.U16 R219, desc[UR26][R24.64] ;  /* 0x0000001a18db8981 */ /* 0x000f62000c1e1500 */
[----:B------:R-:W-:-:S03]  /*6a20*/  PRMT R190, RZ, 0x7610, R190 ;  /* 0x00007610ffbe7816 */ /* 0x000fc600000000be */
[----:B------:R-:W5:Y:S04]  /*6a30*/  @!P2 LDG.E.U16 R182, desc[UR26][R12.64] ;  /* 0x0000001a0cb6a981 */ /* 0x000f68000c1e1500 */
[----:B------:R-:W5:Y:S04]  /*6a40*/  @!P5 LDG.E.U16 R188, desc[UR26][R22.64] ;  /* 0x0000001a16bcd981 */ /* 0x000f68000c1e1500 */
[----:B------:R-:W5:Y:S04]  /*6a50*/  @!P3 LDG.E.U16 R186, desc[UR26][R4.64] ;  /* 0x0000001a04bab981 */ /* 0x000f68000c1e1500 */
[----:B------:R-:W5:Y:S01]  /*6a60*/  @!P6 LDG.E.U16 R190, desc[UR26][R20.64] ;  /* 0x0000001a14bee981 */ /* 0x000f62000c1e1500 */
[----:B------:R-:W-:Y:S01]  /*6a70*/  BAR.SYNC.DEFER_BLOCKING 0x0 ;  /* 0x0000000000007b1d */ /* 0x000fe20000010000 */
[----:B------:R-:W-:-:S02]  /*6a80*/  ISETP.GE.AND P0, PT, R172, R28, PT ;  /* 0x0000001cac00720c */ /* 0x000fc40003f06270 */
[----:B------:R-:W-:Y:S02]  /*6a90*/  PRMT R221, RZ, 0x7610, R221 ;  /* 0x00007610ffdd7816 */ /* 0x000fe400000000dd */
[----:B------:R-:W-:Y:S02]  /*6aa0*/  PRMT R225, RZ, 0x7610, R225 ;  /* 0x00007610ffe17816 */ /* 0x000fe400000000e1 */
[----:B------:R-:W-:Y:S02]  /*6ab0*/  PRMT R223, RZ, 0x7610, R223 ;  /* 0x00007610ffdf7816 */ /* 0x000fe400000000df */
[----:B------:R-:W-:-:S05]  /*6ac0*/  PRMT R227, RZ, 0x7610, R227 ;  /* 0x00007610ffe37816 */ /* 0x000fca00000000e3 */
[----:B------:R-:W5:Y:S04]  /*6ad0*/  @!P0 LDG.E.U16 R221, desc[UR26][R38.64] ;  /* 0x0000001a26dd8981 */ /* 0x000f68000c1e1500 */
[----:B------:R-:W5:Y:S04]  /*6ae0*/  @!P0 LDG.E.U16 R225, desc[UR26][R46.64] ;  /* 0x0000001a2ee18981 */ /* 0x000f68000c1e1500 */
[----:B------:R-:W5:Y:S04]  /*6af0*/  @!P0 LDG.E.U16 R223, desc[UR26][R42.64] ;  /* 0x0000001a2adf8981 */ /* 0x000f68000c1e1500 */
[----:B------:R-:W5:Y:S01]  /*6b00*/  @!P0 LDG.E.U16 R227, desc[UR26][R50.64] ;  /* 0x0000001a32e38981 */ /* 0x000f62000c1e1500 */
[----:B------:R-:W-:Y:S01]  /*6b10*/  PRMT R229, RZ, 0x7610, R229 ;  /* 0x00007610ffe57816 */ /* 0x000fe200000000e5 */
[----:B------:R-:W-:Y:S01]  /*6b20*/  IMAD.WIDE R164, R169, 0x2, R164 ;  /* 0x00000002a9a47825 */ /* 0x000fe200078e02a4 */
[----:B------:R-:W-:-:S02]  /*6b30*/  PRMT R233, RZ, 0x7610, R233 ;  /* 0x00007610ffe97816 */ /* 0x000fc400000000e9 */
[----:B------:R-:W-:Y:S01]  /*6b40*/  PRMT R237, RZ, 0x7610, R237 ;  /* 0x00007610ffed7816 */ /* 0x000fe200000000ed */
[C---:B------:R-:W-:Y:S01]  /*6b50*/  IMAD.WIDE R160, R169.reuse, 0x2, R160 ;  /* 0x00000002a9a07825 */ /* 0x040fe200078e02a0 */
[----:B------:R-:W-:Y:S02]  /*6b60*/  PRMT R241, RZ, 0x7610, R241 ;  /* 0x00007610fff17816 */ /* 0x000fe400000000f1 */
[----:B------:R-:W-:Y:S01]  /*6b70*/  PRMT R245, RZ, 0x7610, R245 ;  /* 0x00007610fff57816 */ /* 0x000fe200000000f5 */
[C---:B------:R-:W-:Y:S01]  /*6b80*/  IMAD.WIDE R156, R169.reuse, 0x2, R156 ;  /* 0x00000002a99c7825 */ /* 0x040fe200078e029c */
[----:B------:R-:W-:Y:S02]  /*6b90*/  PRMT R249, RZ, 0x7610, R249 ;  /* 0x00007610fff97816 */ /* 0x000fe400000000f9 */
        /* <DEDUP_REMOVED lines=17> */
[----:B------:R-:W-:Y:S01]  /*6cb0*/  PRMT R236, RZ, 0x7610, R236 ;  /* 0x00007610ffec7816 */ /* 0x000fe200000000ec */
[----:B------:R-:W5:Y:S01]  /*6cc0*/  @!P0 LDG.E.U16 R216, desc[UR26][R136.64] ;  /* 0x0000001a88d88981 */ /* 0x000f62000c1e1500 */
        /* <DEDUP_REMOVED lines=43> */
[----:B------:R-:W5:Y:S02]  /*6f80*/  @!P0 LDG.E.U16 R249, desc[UR26][R90.64] ;  /* 0x0000001a5af98981 */ /* 0x000f64000c1e1500 */
[----:B------:R-:W-:-:S02]  /*6f90*/  IMAD.WIDE R82, R169, 0x2, R82 ;  /* 0x00000002a9527825 */ /* 0x000fc400078e0252 */
[----:B------:R-:W5:Y:S02]  /*6fa0*/  @!P0 LDG.E.U16 R245, desc[UR26][R86.64] ;  /* 0x0000001a56f58981 */ /* 0x000f64000c1e1500 */
[C---:B------:R-:W-:Y:S02]  /*6fb0*/  IMAD.WIDE R78, R169.reuse, 0x2, R78 ;  /* 0x00000002a94e7825 */ /* 0x040fe400078e024e */
[----:B------:R-:W5:Y:S02]  /*6fc0*/  @!P0 LDG.E.U16 R241, desc[UR26][R82.64] ;  /* 0x0000001a52f18981 */ /* 0x000f64000c1e1500 */
[C---:B------:R-:W-:Y:S02]  /*6fd0*/  IMAD.WIDE R74, R169.reuse, 0x2, R74 ;  /* 0x00000002a94a7825 */ /* 0x040fe400078e024a */
        /* <DEDUP_REMOVED lines=11> */
[----:B------:R-:W-:-:S04]  /*7090*/  IMAD.WIDE R162, R169, 0x2, R162 ;  /* 0x00000002a9a27825 */ /* 0x000fc800078e02a2 */
[C---:B------:R-:W-:Y:S01]  /*70a0*/  IMAD.WIDE R158, R169.reuse, 0x2, R158 ;  /* 0x00000002a99e7825 */ /* 0x040fe200078e029e */
[----:B------:R-:W5:Y:S03]  /*70b0*/  @!P0 LDG.E.U16 R242, desc[UR26][R162.64] ;  /* 0x0000001aa2f28981 */ /* 0x000f66000c1e1500 */
        /* <DEDUP_REMOVED lines=24> */
[----:B------:R-:W-:-:S04]  /*7240*/  IMAD.WIDE R104, R169, 0x2, R104 ;  /* 0x00000002a9687825 */ /* 0x000fc800078e0268 */
[C---:B------:R-:W-:Y:S01]  /*7250*/  IMAD.WIDE R100, R169.reuse, 0x2, R100 ;  /* 0x00000002a9647825 */ /* 0x040fe200078e0264 */
[----:B--2---:R0:W-:Y:S03]  /*7260*/  STS.U16 [R174+UR13+0x9000], R205 ;  /* 0x009000cdae007988 */ /* 0x0041e6000800040d */
[----:B------:R-:W-:-:S04]  /*7270*/  IMAD.WIDE R96, R169, 0x2, R96 ;  /* 0x00000002a9607825 */ /* 0x000fc800078e0260 */
[----:B------:R-:W-:-:S04]  /*7280*/  IMAD.WIDE R92, R169, 0x2, R92 ;  /* 0x00000002a95c7825 */ /* 0x000fc800078e025c */
[C---:B------:R-:W-:Y:S01]  /*7290*/  IMAD.WIDE R88, R169.reuse, 0x2, R88 ;  /* 0x00000002a9587825 */ /* 0x040fe200078e0258 */
[----:B0-----:R-:W-:Y:S01]  /*72a0*/  PRMT R205, RZ, 0x7610, R205 ;  /* 0x00007610ffcd7816 */ /* 0x001fe200000000cd */
[----:B------:R-:W2:Y:S02]  /*72b0*/  @!P0 LDG.E.U16 R251, desc[UR26][R92.64] ;  /* 0x0000001a5cfb8981 */ /* 0x000ea4000c1e1500 */
[C---:B------:R-:W-:Y:S02]  /*72c0*/  IMAD.WIDE R84, R169.reuse, 0x2, R84 ;  /* 0x00000002a9547825 */ /* 0x040fe400078e0254 */
[----:B------:R-:W2:Y:S02]  /*72d0*/  @!P0 LDG.E.U16 R247, desc[UR26][R88.64] ;  /* 0x0000001a58f78981 */ /* 0x000ea4000c1e1500 */
[C---:B------:R-:W-:Y:S02]  /*72e0*/  IMAD.WIDE R80, R169.reuse, 0x2, R80 ;  /* 0x00000002a9507825 */ /* 0x040fe400078e0250 */
[----:B------:R-:W2:Y:S04]  /*72f0*/  @!P0 LDG.E.U16 R243, desc[UR26][R84.64] ;  /* 0x0000001a54f38981 */ /* 0x000ea8000c1e1500 */
[----:B---3--:R0:W-:Y:S01]  /*7300*/  STS.U16 [R174+UR13+0x9400], R209 ;  /* 0x009400d1ae007988 */ /* 0x0081e2000800040d */
[----:B------:R-:W-:-:S03]  /*7310*/  IMAD.WIDE R76, R169, 0x2, R76 ;  /* 0x00000002a94c7825 */ /* 0x000fc600078e024c */
[----:B------:R-:W3:Y:S01]  /*7320*/  @!P0 LDG.E.U16 R239, desc[UR26][R80.64] ;  /* 0x0000001a50ef8981 */ /* 0x000ee2000c1e1500 */
[----:B------:R-:W-:-:S03]  /*7330*/  IMAD.WIDE R72, R169, 0x2, R72 ;  /* 0x00000002a9487825 */ /* 0x000fc600078e0248 */
[----:B------:R-:W2:Y:S01]  /*7340*/  @!P0 LDG.E.U16 R235, desc[UR26][R76.64] ;  /* 0x0000001a4ceb8981 */ /* 0x000ea2000c1e1500 */
[C---:B------:R-:W-:Y:S01]  /*7350*/  IMAD.WIDE R68, R169.reuse, 0x2, R68 ;  /* 0x00000002a9447825 */ /* 0x040fe200078e0244 */
[----:B0-----:R-:W-:Y:S02]  /*7360*/  PRMT R209, RZ, 0x7610, R209 ;  /* 0x00007610ffd17816 */ /* 0x001fe400000000d1 */
[----:B------:R-:W2:Y:S04]  /*7370*/  @!P0 LDG.E.U16 R231, desc[UR26][R72.64] ;  /* 0x0000001a48e78981 */ /* 0x000ea8000c1e1500 */
[----:B----4-:R0:W-:Y:S01]  /*7380*/  STS.U16 [R174+UR13+0x9800], R213 ;  /* 0x009800d5ae007988 */ /* 0x0101e2000800040d */
[----:B------:R-:W-:-:S04]  /*7390*/  IMAD.WIDE R64, R169, 0x2, R64 ;  /* 0x00000002a9407825 */ /* 0x000fc800078e0240 */
[----:B------:R-:W-:Y:S01]  /*73a0*/  IMAD.WIDE R60, R169, 0x2, R60 ;  /* 0x00000002a93c7825 */ /* 0x000fe200078e023c */
[----:B-----5:R1:W-:Y:S04]  /*73b0*/  STS.U16 [R174+UR13+0x9c00], R217 ;  /* 0x009c00d9ae007988 */ /* 0x0203e8000800040d */
[----:B------:R-:W-:Y:S04]  /*73c0*/  STS.U16 [R170+UR13+0x9100], R207 ;  /* 0x009100cfaa007988 */ /* 0x000fe8000800040d */
[----:B------:R-:W-:Y:S04]  /*73d0*/  STS.U16 [R170+UR13+0x9500], R211 ;  /* 0x009500d3aa007988 */ /* 0x000fe8000800040d */
[----:B------:R-:W-:Y:S04]  /*73e0*/  STS.U16 [R170+UR13+0x9900], R215 ;  /* 0x009900d7aa007988 */ /* 0x000fe8000800040d */
[----:B------:R-:W-:Y:S01]  /*73f0*/  STS.U16 [R170+UR13+0x9d00], R219 ;  /* 0x009d00dbaa007988 */ /* 0x000fe2000800040d */
[----:B0-----:R-:W-:-:S03]  /*7400*/  PRMT R213, RZ, 0x7610, R213 ;  /* 0x00007610ffd57816 */ /* 0x001fc600000000d5 */
[----:B------:R0:W-:Y:S01]  /*7410*/  STS.U16 [R133+UR13+0x9200], R176 ;  /* 0x009200b085007988 */ /* 0x0001e2000800040d */
[----:B-1----:R-:W-:-:S03]  /*7420*/  PRMT R217, RZ, 0x7610, R217 ;  /* 0x00007610ffd97816 */ /* 0x002fc600000000d9 */
[----:B------:R1:W-:Y:S04]  /*7430*/  STS.U16 [R133+UR13+0x9600], R180 ;  /* 0x009600b485007988 */ /* 0x0003e8000800040d */
[----:B------:R4:W-:Y:S04]  /*7440*/  STS.U16 [R133+UR13+0x9a00], R184 ;  /* 0x009a00b885007988 */ /* 0x0009e8000800040d */
[----:B------:R5:W-:Y:S01]  /*7450*/  STS.U16 [R133+UR13+0x9e00], R188 ;  /* 0x009e00bc85007988 */ /* 0x000be2000800040d */
[----:B0-----:R-:W-:-:S03]  /*7460*/  PRMT R176, RZ, 0x7610, R176 ;  /* 0x00007610ffb07816 */ /* 0x001fc600000000b0 */
[----:B------:R0:W-:Y:S01]  /*7470*/  STS.U16 [R29+UR13+0x9300], R178 ;  /* 0x009300b21d007988 */ /* 0x0001e2000800040d */
[----:B-1----:R-:W-:-:S03]  /*7480*/  PRMT R180, RZ, 0x7610, R180 ;  /* 0x00007610ffb47816 */ /* 0x002fc600000000b4 */
[----:B------:R1:W-:Y:S01]  /*7490*/  STS.U16 [R29+UR13+0x9700], R182 ;  /* 0x009700b61d007988 */ /* 0x0003e2000800040d */
[----:B----4-:R-:W-:-:S03]  /*74a0*/  PRMT R184, RZ, 0x7610, R184 ;  /* 0x00007610ffb87816 */ /* 0x010fc600000000b8 */
[----:B------:R4:W-:Y:S01]  /*74b0*/  STS.U16 [R29+UR13+0x9b00], R186 ;  /* 0x009b00ba1d007988 */ /* 0x0009e2000800040d */
[----:B-----5:R-:W-:-:S03]  /*74c0*/  PRMT R188, RZ, 0x7610, R188 ;  /* 0x00007610ffbc7816 */ /* 0x020fc600000000bc */
[----:B------:R-:W-:Y:S01]  /*74d0*/  STS.U16 [R29+UR13+0x9f00], R190 ;  /* 0x009f00be1d007988 */ /* 0x000fe2000800040d */
[----:B------:R-:W-:Y:S01]  /*74e0*/  PRMT R207, RZ, 0x7610, R207 ;  /* 0x00007610ffcf7816 */ /* 0x000fe200000000cf */
[----:B------:R-:W-:Y:S01]  /*74f0*/  IMAD.WIDE R56, R169, 0x2, R56 ;  /* 0x00000002a9387825 */ /* 0x000fe200078e0238 */
[----:B------:R-:W-:Y:S01]  /*7500*/  PRMT R211, RZ, 0x7610, R211 ;  /* 0x00007610ffd37816 */ /* 0x000fe200000000d3 */
[----:B------:R-:W5:Y:S01]  /*7510*/  @!P0 LDG.E.U16 R213, desc[UR26][R54.64] ;  /* 0x0000001a36d58981 */ /* 0x000f62000c1e1500 */
[----:B------:R-:W-:-:S03]  /*7520*/  PRMT R215, RZ, 0x7610, R215 ;  /* 0x00007610ffd77816 */ /* 0x000fc600000000d7 */
[----:B------:R4:W-:Y:S01]  /*7530*/  STS.U16 [R174+UR13+0x4000], R221 ;  /* 0x004000ddae007988 */ /* 0x0009e2000800040d */
[----:B------:R-:W-:-:S03]  /*7540*/  PRMT R219, RZ, 0x7610, R219 ;  /* 0x00007610ffdb7816 */ /* 0x000fc600000000db */
[----:B------:R4:W-:Y:S01]  /*7550*/  STS.U16 [R174+UR13+0x4400], R225 ;  /* 0x004400e1ae007988 */ /* 0x0009e2000800040d */
[----:B0-----:R-:W-:Y:S01]  /*7560*/  PRMT R178, RZ, 0x7610, R178 ;  /* 0x00007610ffb27816 */ /* 0x001fe200000000b2 */
[C---:B------:R-:W-:Y:S01]  /*7570*/  IMAD.WIDE R52, R169.reuse, 0x2, R52 ;  /* 0x00000002a9347825 */ /* 0x040fe200078e0234 */
[----:B-1----:R-:W-:Y:S01]  /*7580*/  PRMT R182, RZ, 0x7610, R182 ;  /* 0x00007610ffb67816 */ /* 0x002fe200000000b6 */
[----:B------:R0:W-:Y:S01]  /*7590*/  STS.U16 [R174+UR13+0x4200], R223 ;  /* 0x004200dfae007988 */ /* 0x0001e2000800040d */
[----:B----4-:R-:W-:Y:S02]  /*75a0*/  PRMT R186, RZ, 0x7610, R186 ;  /* 0x00007610ffba7816 */ /* 0x010fe400000000ba */
[----:B------:R-:W-:Y:S01]  /*75b0*/  PRMT R221, RZ, 0x7610, R221 ;  /* 0x00007610ffdd7816 */ /* 0x000fe200000000dd */
[----:B------:R1:W-:Y:S01]  /*75c0*/  STS.U16 [R174+UR13+0x4600], R227 ;  /* 0x004600e3ae007988 */ /* 0x0003e2000800040d */
[----:B------:R-:W-:Y:S02]  /*75d0*/  PRMT R190, RZ, 0x7610, R190 ;  /* 0x00007610ffbe7816 */ /* 0x000fe400000000be */
[----:B------:R-:W-:Y:S01]  /*75e0*/  PRMT R225, RZ, 0x7610, R225 ;  /* 0x00007610ffe17816 */ /* 0x000fe200000000e1 */
[----:B------:R-:W-:Y:S01]  /*75f0*/  IMAD.WIDE R48, R169, 0x2, R48 ;  /* 0x00000002a9307825 */ /* 0x000fe200078e0230 */
[----:B------:R-:W4:Y:S01]  /*7600*/  @!P0 LDG.E.U16 R217, desc[UR26][R58.64] ;  /* 0x0000001a3ad98981 */ /* 0x000f22000c1e1500 */
[----:B0-----:R-:W-:-:S02]  /*7610*/  PRMT R223, RZ, 0x7610, R223 ;  /* 0x00007610ffdf7816 */ /* 0x001fc400000000df */
[C---:B------:R-:W-:Y:S01]  /*7620*/  IMAD.WIDE R44, R169.reuse, 0x2, R44 ;  /* 0x00000002a92c7825 */ /* 0x040fe200078e022c */
[----:B------:R-:W2:Y:S01]  /*7630*/  @!P0 LDG.E.U16 R221, desc[UR26][R62.64] ;  /* 0x0000001a3edd8981 */ /* 0x000ea2000c1e1500 */
[----:B-1----:R-:W-:Y:S02]  /*7640*/  PRMT R227, RZ, 0x7610, R227 ;  /* 0x00007610ffe37816 */ /* 0x002fe400000000e3 */
[C---:B------:R-:W-:Y:S01]  /*7650*/  IMAD.WIDE R40, R169.reuse, 0x2, R40 ;  /* 0x00000002a9287825 */ /* 0x040fe200078e0228 */
[----:B------:R-:W3:Y:S03]  /*7660*/  @!P0 LDG.E.U16 R225, desc[UR26][R66.64] ;  /* 0x0000001a42e18981 */ /* 0x000ee6000c1e1500 */
[----:B------:R-:W-:Y:S01]  /*7670*/  IMAD.WIDE R166, R169, 0x2, R166 ;  /* 0x00000002a9a67825 */ /* 0x000fe200078e02a6 */
[----:B------:R-:W3:Y:S04]  /*7680*/  @!P0 LDG.E.U16 R176, desc[UR26][R94.64] ;  /* 0x0000001a5eb08981 */ /* 0x000ee8000c1e1500 */
        /* <DEDUP_REMOVED lines=36> */
[----:B------:R-:W-:-:S04]  /*78d0*/  ULEA UR15, UR5, UR13, 0x3 ;  /* 0x0000000d050f7291 */ /* 0x000fc8000f8e18ff */
[----:B------:R-:W-:Y:S01]  /*78e0*/  UIADD3 UR15, UPT, UPT, UR15, 0xa000, URZ ;  /* 0x0000a0000f0f7890 */ /* 0x000fe2000fffe0ff */
[----:B-----5:R0:W-:Y:S04]  /*78f0*/  STS.U16 [R174+UR13+0x4800], R213 ;  /* 0x004800d5ae007988 */ /* 0x0201e8000800040d */
[----:B----4-:R0:W-:Y:S04]  /*7900*/  STS.U16 [R174+UR13+0x4a00], R217 ;  /* 0x004a00d9ae007988 */ /* 0x0101e8000800040d */
[----:B--2---:R0:W-:Y:S04]  /*7910*/  STS.U16 [R174+UR13+0x4c00], R221 ;  /* 0x004c00ddae007988 */ /* 0x0041e8000800040d */
[----:B---3--:R0:W-:Y:S04]  /*7920*/  STS.U16 [R174+UR13+0x4e00], R225 ;  /* 0x004e00e1ae007988 */ /* 0x0081e8000800040d */
        /* <DEDUP_REMOVED lines=36> */
[----:B------:R1:W-:Y:S06]  /*7b70*/  MEMBAR.ALL.CTA ;  /* 0x0000000000007992 */ /* 0x0003ec0000008000 */
[----:B-1----:R-:W1:Y:S02]  /*7b80*/  FENCE.VIEW.ASYNC.S ;  /* 0x00000000000073c6 */ /* 0x002e640000000000 */
[----:B-1----:R-:W-:Y:S06]  /*7b90*/  BAR.SYNC.DEFER_BLOCKING 0x0 ;  /* 0x0000000000007b1d */ /* 0x002fec0000010000 */
[----:B------:R-:W-:Y:S05]  /*7ba0*/  @P4 BRA `(.L_x_9) ;  /* 0x00000000003c4947 */ /* 0x000fea0003800000 */
[----:B------:R-:W-:Y:S01]  /*7bb0*/  UMOV UR20, UR8 ;  /* 0x0000000800147c82 */ /* 0x000fe20008000000 */
[----:B------:R-:W-:Y:S01]  /*7bc0*/  UMOV UR21, 0x40004040 ;  /* 0x4000404000157882 */ /* 0x000fe20000000000 */
[----:B------:R-:W-:Y:S01]  /*7bd0*/  UMOV UR22, UR10 ;  /* 0x0000000a00167c82 */ /* 0x000fe20008000000 */
[----:B------:R-:W-:Y:S01]  /*7be0*/  UMOV UR23, 0x80004020 ;  /* 0x8000402000177882 */ /* 0x000fe20000000000 */
[----:B------:R-:W-:Y:S01]  /*7bf0*/  UMOV UR24, 0x0 ;  /* 0x0000000000187882 */ /* 0x000fe20000000000 */
[----:B------:R-:W-:Y:S01]  /*7c00*/  UMOV UR25, 0x4408010 ;  /* 0x0440801000197882 */ /* 0x000fe20000000000 */
[----:B------:R-:W-:Y:S01]  /*7c10*/  UMOV UR6, UR15 ;  /* 0x0000000f00067c82 */ /* 0x000fe20008000000 */
[----:B------:R-:W-:Y:S01]  /*7c20*/  UMOV UR7, URZ ;  /* 0x000000ff00077c82 */ /* 0x000fe20008000000 */
[----:B------:R-:W-:Y:S01]  /*7c30*/  UMOV UR28, 0x0 ;  /* 0x00000000001c7882 */ /* 0x000fe20000000000 */
[----:B------:R-:W-:Y:S01]  /*7c40*/  UMOV UR29, 0x4408010 ;  /* 0x04408010001d7882 */ /* 0x000fe20000000000 */
[----:B------:R1:W-:Y:S01]  /*7c50*/  UTCHMMA gdesc[UR20], gdesc[UR22], tmem[UR12], tmem[UR24], idesc[UR25], UPT ;  /* 0x00ff1816140075ea */ /* 0x0003e2000b80000c */
[----:B------:R-:W-:Y:S01]  /*7c60*/  UMOV UR6, UR6 ;  /* 0x0000000600067c82 */ /* 0x000fe20008000000 */
[----:B------:R1:W-:Y:S01]  /*7c70*/  UTCHMMA gdesc[UR16], gdesc[UR18], tmem[UR12], tmem[UR28], idesc[UR29], UPT ;  /* 0x00ff1c12100075ea */ /* 0x0003e2000b80000c */
[----:B------:R1:W-:Y:S01]  /*7c80*/  UTCBAR [UR6], URZ ;  /* 0x000000ff060073e9 */ /* 0x0003e200080000ff */
[----:B------:R-:W-:-:S02]  /*7c90*/  NOP ;  /* 0x0000000000007918 */ /* 0x000fc40000000000 */
.L_x_9:
[----:B------:R-:W-:Y:S01]  /*7ca0*/  UIADD3 UR5, UPT, UPT, UR5, 0x1, URZ ;  /* 0x0000000105057890 */ /* 0x000fe2000fffe0ff */
[----:B------:R-:W-:Y:S02]  /*7cb0*/  VIADD R168, R168, 0xffffffff ;  /* 0xffffffffa8a87836 */ /* 0x000fe40000000000 */
[----:B------:R-:W-:Y:S01]  /*7cc0*/  VIADD R28, R28, 0xffffffe0 ;  /* 0xffffffe01c1c7836 */ /* 0x000fe20000000000 */
[----:B------:R-:W-:Y:S02]  /*7cd0*/  UISETP.GT.AND UP1, UPT, UR5, 0x1, UPT ;  /* 0x000000010500788c */ /* 0x000fe4000bf24270 */
[----:B------:R-:W-:Y:S02]  /*7ce0*/  ISETP.NE.U32.AND P0, PT, R168, RZ, PT ;  /* 0x000000ffa800720c */ /* 0x000fe40003f05070 */
[----:B-1----:R-:W-:Y:S02]  /*7cf0*/  USEL UR6, URZ, 0x1, !UP1 ;  /* 0x00000001ff067887 */ /* 0x002fe4000c800000 */
[----:B------:R-:W-:-:S02]  /*7d00*/  USEL UR5, UR5, URZ, !UP1 ;  /* 0x000000ff05057287 */ /* 0x000fc4000c800000 */
[----:B------:R-:W-:-:S03]  /*7d10*/  ULOP3.LUT UR7, UR4, UR6, URZ, 0x3c, !UPT ;  /* 0x0000000604077292 */ /* 0x000fc6000f8e3cff */
[----:B------:R-:W-:-:S04]  /*7d20*/  UMOV UR6, UR4 ;  /* 0x0000000400067c82 */ /* 0x000fc80008000000 */
[----:B------:R-:W-:Y:S01]  /*7d30*/  UMOV UR4, UR7 ;  /* 0x0000000700047c82 */ /* 0x000fe20008000000 */
[----:B------:R-:W-:Y:S05]  /*7d40*/  @P0 BRA `(.L_x_10) ;  /* 0xffffffe800280947 */ /* 0x000fea000383ffff */
.L_x_7:
[----:B------:R-:W-:Y:S01]  /*7d50*/  ISETP.GE.AND P0, PT, R171, 0x20, PT ;  /* 0x00000020ab00780c */ /* 0x000fe20003f06270 */
[C---:B------:R-:W-:Y:S02]  /*7d60*/  IMAD.SHL.U32 R133, R132.reuse, 0x80, RZ ;  /* 0x0000008084857824 */ /* 0x040fe400078e00ff */
[----:B------:R-:W-:-:S10]  /*7d70*/  IMAD.SHL.U32 R143, R132, 0x10, RZ ;  /* 0x00000010848f7824 */ /* 0x000fd400078e00ff */
[----:B------:R-:W-:Y:S05]  /*7d80*/  @!P0 BRA `(.L_x_11) ;  /* 0x0000000000108947 */ /* 0x000fea0003800000 */
[----:B------:R-:W-:-:S06]  /*7d90*/  USHF.L.U32 UR6, UR6, 0x1f, URZ ;  /* 0x0000001f06067899 */ /* 0x000fcc00080006ff */
[----:B------:R-:W-:-:S04]  /*7da0*/  IMAD.U32 R4, RZ, RZ, UR6 ;  /* 0x00000006ff047e24 */ /* 0x000fc8000f8e00ff */
[----:B------:R-:W1:Y:S02]  /*7db0*/  SYNCS.PHASECHK.TRANS64.TRYWAIT P0, [UR15], R4 ;  /* 0x00000004ff0075a7 */ /* 0x000e64000800110f */
[----:B-1----:R-:W-:Y:S05]  /*7dc0*/  @!P0 BRA `(.L_x_12) ;  /* 0x0000004400808947 */ /* 0x002fea0003800000 */
.L_x_11:
[----:B------:R-:W-:Y:S01]  /*7dd0*/  BAR.SYNC.DEFER_BLOCKING 0x0 ;  /* 0x0000000000007b1d */ /* 0x000fe20000010000 */
[----:B------:R-:W-:Y:S02]  /*7de0*/  LOP3.LUT R134, R133, 0x800, RZ, 0xc0, !PT ;  /* 0x0000080085867812 */ /* 0x000fe400078ec0ff */
[----:B------:R-:W-:Y:S02]  /*7df0*/  LOP3.LUT R133, R143, 0xf0, RZ, 0xc0, !PT ;  /* 0x000000f08f857812 */ /* 0x000fe400078ec0ff */
[----:B------:R-:W-:Y:S01]  /*7e00*/  LOP3.LUT R145, R132, 0x60, RZ, 0xc0, !PT ;  /* 0x0000006084917812 */ /* 0x000fe200078ec0ff */
[----:B0-----:R-:W0:Y:S01]  /*7e10*/  LDCU.128 UR8, c[0x0][0x390] ;  /* 0x00007200ff0877ac */ /* 0x001e220008000c00 */
[----:B------:R-:W-:Y:S02]  /*7e20*/  IADD3 R144, PT, PT, R133, UR13, R134 ;  /* 0x0000000d85907c10 */ /* 0x000fe4000fffe086 */
[C---:B------:R-:W-:Y:S01]  /*7e30*/  LOP3.LUT R132, R0.reuse, R3, RZ, 0xfc, !PT ;  /* 0x0000000300847212 */ /* 0x040fe200078efcff */
[----:B------:R-:W1:Y:S01]  /*7e40*/  LDCU UR4, c[0x0][0x3b4] ;  /* 0x00007680ff0477ac */ /* 0x000e620008000800 */
[----:B------:R-:W-:-:S02]  /*7e50*/  LOP3.LUT R133, R0, 0x1e, R3, 0xfe, !PT ;  /* 0x0000001e00857812 */ /* 0x000fc400078efe03 */
[C-C-:B------:R-:W-:Y:S01]  /*7e60*/  LOP3.LUT R134, R0.reuse, 0x1c, R3.reuse, 0xfe, !PT ;  /* 0x0000001c00867812 */ /* 0x140fe200078efe03 */
[----:B------:R-:W2:Y:S01]  /*7e70*/  LDCU UR5, c[0x0][0x39c] ;  /* 0x00007380ff0577ac */ /* 0x000ea20008000800 */
[C-C-:B------:R-:W-:Y:S02]  /*7e80*/  LOP3.LUT R135, R0.reuse, 0x1a, R3.reuse, 0xfe, !PT ;  /* 0x0000001a00877812 */ /* 0x140fe400078efe03 */
[C-C-:B------:R-:W-:Y:S01]  /*7e90*/  LOP3.LUT R136, R0.reuse, 0x18, R3.reuse, 0xfe, !PT ;  /* 0x0000001800887812 */ /* 0x140fe200078efe03 */
[----:B------:R-:W3:Y:S01]  /*7ea0*/  LDCU UR6, c[0x0][0x39c] ;  /* 0x00007380ff0677ac */ /* 0x000ee20008000800 */
[C-C-:B------:R-:W-:Y:S02]  /*7eb0*/  LOP3.LUT R137, R0.reuse, 0x16, R3.reuse, 0xfe, !PT ;  /* 0x0000001600897812 */ /* 0x140fe400078efe03 */
[C-C-:B------:R-:W-:Y:S02]  /*7ec0*/  LOP3.LUT R138, R0.reuse, 0x14, R3.reuse, 0xfe, !PT ;  /* 0x00000014008a7812 */ /* 0x140fe400078efe03 */
[C-C-:B------:R-:W-:Y:S01]  /*7ed0*/  LOP3.LUT R139, R0.reuse, 0x12, R3.reuse, 0xfe, !PT ;  /* 0x00000012008b7812 */ /* 0x140fe200078efe03 */
[----:B------:R-:W4:Y:S02]  /*7ee0*/  @!P1 SYNCS.CCTL.IV [UR13+0xa000] ;  /* 0x00a00000ff0099b1 */ /* 0x000f24000800000d */
[----:B----4-:R-:W-:Y:S01]  /*7ef0*/  BAR.SYNC.DEFER_BLOCKING 0x0 ;  /* 0x0000000000007b1d */ /* 0x010fe20000010000 */
[----:B------:R-:W-:-:S02]  /*7f00*/  LOP3.LUT R140, R0, 0x10, R3, 0xfe, !PT ;  /* 0x00000010008c7812 */ /* 0x000fc400078efe03 */
[C-C-:B------:R-:W-:Y:S02]  /*7f10*/  LOP3.LUT R141, R0.reuse, 0xe, R3.reuse, 0xfe, !PT ;  /* 0x0000000e008d7812 */ /* 0x140fe400078efe03 */
[C-C-:B------:R-:W-:Y:S02]  /*7f20*/  LOP3.LUT R142, R0.reuse, 0xc, R3.reuse, 0xfe, !PT ;  /* 0x0000000c008e7812 */ /* 0x140fe400078efe03 */
[C-C-:B------:R-:W-:Y:S01]  /*7f30*/  LOP3.LUT R148, R0.reuse, 0xa, R3.reuse, 0xfe, !PT ;  /* 0x0000000a00947812 */ /* 0x140fe200078efe03 */
[----:B------:R-:W-:Y:S01]  /*7f40*/  LDTM.16dp32bit_t0_t15.x128 R4, tmem[UR14] ;  /* 0x0000000e000479ee */ /* 0x000fe20008b80000 */
[----:B------:R-:W4:Y:S01]  /*7f50*/  LDTM.16dp32bit_t16_t31.x128 R4, tmem[UR14+0x80] ;  /* 0x0000800e000479ee */ /* 0x000f220008ba0000 */
[C-C-:B------:R-:W-:Y:S02]  /*7f60*/  LOP3.LUT R150, R0.reuse, 0x8, R3.reuse, 0xfe, !PT ;  /* 0x0000000800967812 */ /* 0x140fe400078efe03 */
[C-C-:B------:R-:W-:Y:S02]  /*7f70*/  LOP3.LUT R152, R0.reuse, 0x6, R3.reuse, 0xfe, !PT ;  /* 0x0000000600987812 */ /* 0x140fe400078efe03 */
[----:B------:R-:W-:-:S02]  /*7f80*/  LOP3.LUT R154, R0, 0x4, R3, 0xfe, !PT ;  /* 0x00000004009a7812 */ /* 0x000fc400078efe03 */
[----:B------:R-:W-:Y:S01]  /*7f90*/  LOP3.LUT R156, R0, 0x2, R3, 0xfe, !PT ;  /* 0x00000002009c7812 */ /* 0x000fe200078efe03 */
[----:B------:R-:W-:Y:S01]  /*7fa0*/  IMAD R0, R145, 0x8, R144 ;  /* 0x0000000891007824 */ /* 0x000fe200078e0290 */
[----:B------:R-:W5:Y:S01]  /*7fb0*/  LDC R3, c[0x0][0x3b8] ;  /* 0x0000ee00ff037b82 */ /* 0x000f620000000800 */
[C---:B0-----:R-:W-:Y:S01]  /*7fc0*/  ISETP.GE.AND P0, PT, R2.reuse, UR10, PT ;  /* 0x0000000a02007c0c */ /* 0x041fe2000bf06270 */
[----:B-1----:R-:W-:Y:S01]  /*7fd0*/  IMAD R2, R2, UR4, RZ ;  /* 0x0000000402027c24 */ /* 0x002fe2000f8e02ff */
[----:B------:R-:W0:Y:S02]  /*7fe0*/  LDCU UR4, c[0x0][0x39c] ;  /* 0x00007380ff0477ac */ /* 0x000e240008000800 */
[----:B------:R-:W-:Y:S02]  /*7ff0*/  ISETP.LT.AND P3, PT, R156, UR11, !P0 ;  /* 0x0000000b9c007c0c */ /* 0x000fe4000c761270 */
[----:B------:R-:W-:Y:S01]  /*8000*/  ISETP.LT.AND P4, PT, R154, UR11, !P0 ;  /* 0x0000000b9a007c0c */ /* 0x000fe2000c781270 */
[----:B------:R-:W1:Y:S01]  /*8010*/  @!P1 SYNCS.CCTL.IV [UR13+0xa008] ;  /* 0x00a00800ff0099b1 */ /* 0x000e62000800000d */
[----:B------:R-:W-:Y:S01]  /*8020*/  NOP ;  /* 0x0000000000007918 */ /* 0x000fe20000000000 */
[----:B------:R-:W-:-:S02]  /*8030*/  ISETP.LT.AND P2, PT, R152, UR11, !P0 ;  /* 0x0000000b98007c0c */ /* 0x000fc4000c741270 */
[----:B------:R-:W-:Y:S02]  /*8040*/  ISETP.LT.AND P1, PT, R150, UR11, !P0 ;  /* 0x0000000b96007c0c */ /* 0x000fe4000c721270 */
[----:B----4-:R-:W-:Y:S02]  /*8050*/  F2FP.F16.F32.PACK_AB R144, R6, R4 ;  /* 0x000000040690723e */ /* 0x010fe400000000ff */
[----:B------:R-:W-:Y:S02]  /*8060*/  F2FP.F16.F32.PACK_AB R4, R7, R5 ;  /* 0x000000050704723e */ /* 0x000fe400000000ff */
[----:B------:R-:W-:Y:S02]  /*8070*/  F2FP.F16.F32.PACK_AB R5, R11, R9 ;  /* 0x000000090b05723e */ /* 0x000fe400000000ff */
[----:B------:R-:W-:Y:S02]  /*8080*/  F2FP.F16.F32.PACK_AB R6, R15, R13 ;  /* 0x0000000d0f06723e */ /* 0x000fe400000000ff */
[----:B------:R-:W-:-:S02]  /*8090*/  F2FP.F16.F32.PACK_AB R11, R35, R33 ;  /* 0x00000021230b723e */ /* 0x000fc400000000ff */
[----:B------:R-:W-:Y:S02]  /*80a0*/  F2FP.F16.F32.PACK_AB R52, R54, R52 ;  /* 0x000000343634723e */ /* 0x000fe400000000ff */
[----:B------:R-:W-:Y:S01]  /*80b0*/  F2FP.F16.F32.PACK_AB R13, R43, R41 ;  /* 0x000000292b0d723e */ /* 0x000fe200000000ff */
[-C--:B-----5:R-:W-:Y:S01]  /*80c0*/  IMAD R41, R156, R3.reuse, RZ ;  /* 0x000000039c297224 */ /* 0x0a0fe200078e02ff */
[----:B------:R-:W-:Y:S01]  /*80d0*/  F2FP.F16.F32.PACK_AB R54, R62, R60 ;  /* 0x0000003c3e36723e */ /* 0x000fe200000000ff */
[----:B------:R-:W-:Y:S01]  /*80e0*/  IMAD R43, R154, R3, RZ ;  /* 0x000000039a2b7224 */ /* 0x000fe200078e02ff */
[----:B------:R-:W-:Y:S01]  /*80f0*/  F2FP.F16.F32.PACK_AB R35, R115, R113 ;  /* 0x000000717323723e */ /* 0x000fe200000000ff */
[----:B------:R-:W-:Y:S01]  /*8100*/  IMAD R113, R132, R3, RZ ;  /* 0x0000000384717224 */ /* 0x000fe200078e02ff */
[----:B------:R-:W-:Y:S02]  /*8110*/  LEA R60, P5, R2, UR8, 0x1 ;  /* 0x00000008023c7c11 */ /* 0x000fe4000f8a08ff */
[----:B------:R-:W-:-:S02]  /*8120*/  F2FP.F16.F32.PACK_AB R146, R14, R12 ;  /* 0x0000000c0e92723e */ /* 0x000fc400000000ff */
[----:B------:R-:W-:Y:S02]  /*8130*/  F2FP.F16.F32.PACK_AB R68, R70, R68 ;  /* 0x000000444644723e */ /* 0x000fe400000000ff */
[----:B------:R-:W-:Y:S01]  /*8140*/  F2FP.F16.F32.PACK_AB R14, R47, R45 ;  /* 0x0000002d2f0e723e */ /* 0x000fe200000000ff */
[-C--:B------:R-:W-:Y:S01]  /*8150*/  IMAD R45, R152, R3.reuse, RZ ;  /* 0x00000003982d7224 */ /* 0x080fe200078e02ff */
[----:B------:R-:W-:Y:S01]  /*8160*/  F2FP.F16.F32.PACK_AB R70, R78, R76 ;  /* 0x0000004c4e46723e */ /* 0x000fe200000000ff */
[----:B------:R-:W-:Y:S01]  /*8170*/  IMAD R47, R150, R3, RZ ;  /* 0x00000003962f7224 */ /* 0x000fe200078e02ff */
[----:B------:R-:W-:Y:S02]  /*8180*/  LEA.HI.X.SX32 R2, R2, UR9, 0x1, P5 ;  /* 0x0000000902027c11 */ /* 0x000fe4000a8f0eff */
[----:B------:R-:W-:Y:S02]  /*8190*/  F2FP.F16.F32.PACK_AB R145, R10, R8 ;  /* 0x000000080a91723e */ /* 0x000fe400000000ff */
[----:B------:R-:W-:-:S02]  /*81a0*/  LEA R62, P5, R113, R60, 0x1 ;  /* 0x0000003c713e7211 */ /* 0x000fc400078a08ff */
[----:B------:R-:W-:Y:S02]  /*81b0*/  LEA R76, P6, R41, R60, 0x1 ;  /* 0x0000003c294c7211 */ /* 0x000fe400078c08ff */
[----:B------:R-:W-:Y:S02]  /*81c0*/  F2FP.F16.F32.PACK_AB R8, R23, R21 ;  /* 0x000000151708723e */ /* 0x000fe400000000ff */
[----:B------:R-:W-:Y:S02]  /*81d0*/  F2FP.F16.F32.PACK_AB R147, R18, R16 ;  /* 0x000000101293723e */ /* 0x000fe400000000ff */
[----:B------:R-:W-:Y:S02]  /*81e0*/  F2FP.F16.F32.PACK_AB R21, R26, R24 ;  /* 0x000000181a15723e */ /* 0x000fe400000000ff */
[----:B------:R-:W-:Y:S01]  /*81f0*/  F2FP.F16.F32.PACK_AB R18, R63, R61 ;  /* 0x0000003d3f12723e */ /* 0x000fe200000000ff */
[----:B-1----:R-:W-:Y:S01]  /*8200*/  STS.128 [R0], R144 ;  /* 0x0000009000007388 */ /* 0x002fe20000000c00 */
[----:B------:R-:W-:-:S02]  /*8210*/  F2FP.F16.F32.PACK_AB R24, R71, R69 ;  /* 0x000000454718723e */ /* 0x000fc400000000ff */
[----:B------:R-:W-:Y:S02]  /*8220*/  F2FP.F16.F32.PACK_AB R26, R79, R77 ;  /* 0x0000004d4f1a723e */ /* 0x000fe400000000ff */
[----:B------:R-:W-:Y:S02]  /*8230*/  F2FP.F16.F32.PACK_AB R71, R82, R80 ;  /* 0x000000505247723e */ /* 0x000fe400000000ff */
[-C--:B------:R-:W-:Y:S01]  /*8240*/  LEA.HI.X.SX32 R63, R113, R2.reuse, 0x1, P5 ;  /* 0x00000002713f7211 */ /* 0x080fe200028f0eff */
[----:B------:R-:W-:Y:S01]  /*8250*/  IMAD R113, R3, 0x20, R113 ;  /* 0x0000002003717824 */ /* 0x000fe200078e0271 */
[----:B------:R-:W-:Y:S02]  /*8260*/  LEA.HI.X.SX32 R77, R41, R2, 0x1, P6 ;  /* 0x00000002294d7211 */ /* 0x000fe400030f0eff */
[-C--:B------:R-:W-:Y:S02]  /*8270*/  LEA R78, P5, R43, R60.reuse, 0x1 ;  /* 0x0000003c2b4e7211 */ /* 0x080fe400078a08ff */
[----:B------:R-:W-:-:S02]  /*8280*/  LEA R80, P6, R45, R60, 0x1 ;  /* 0x0000003c2d507211 */ /* 0x000fc400078c08ff */
[----:B------:R-:W-:Y:S02]  /*8290*/  F2FP.F16.F32.PACK_AB R9, R27, R25 ;  /* 0x000000191b09723e */ /* 0x000fe400000000ff */
[----:B------:R-:W-:Y:S02]  /*82a0*/  F2FP.F16.F32.PACK_AB R27, R83, R81 ;  /* 0x00000051531b723e */ /* 0x000fe400000000ff */
[-C--:B------:R-:W-:Y:S01]  /*82b0*/  LEA.HI.X.SX32 R79, R43, R2.reuse, 0x1, P5 ;  /* 0x000000022b4f7211 */ /* 0x080fe200028f0eff */
[-C--:B------:R-:W-:Y:S01]  /*82c0*/  IMAD R43, R148, R3.reuse, RZ ;  /* 0x00000003942b7224 */ /* 0x080fe200078e02ff */
[----:B------:R-:W-:Y:S01]  /*82d0*/  LEA.HI.X.SX32 R81, R45, R2, 0x1, P6 ;  /* 0x000000022d517211 */ /* 0x000fe200030f0eff */
[----:B------:R-:W-:Y:S01]  /*82e0*/  IMAD R45, R142, R3, RZ ;  /* 0x000000038e2d7224 */ /* 0x000fe200078e02ff */
[----:B------:R-:W-:Y:S02]  /*82f0*/  F2FP.F16.F32.PACK_AB R7, R19, R17 ;  /* 0x000000111307723e */ /* 0x000fe400000000ff */
[----:B------:R-:W-:-:S02]  /*8300*/  LEA R82, P6, R47, R60, 0x1 ;  /* 0x0000003c2f527211 */ /* 0x000fc400078c08ff */
[----:B------:R-:W-:Y:S01]  /*8310*/  F2FP.F16.F32.PACK_AB R20, R22, R20 ;  /* 0x000000141614723e */ /* 0x000fe200000000ff */
[----:B------:R-:W-:Y:S01]  /*8320*/  STS.128 [R0+0x400], R4 ;  /* 0x0004000400007388 */ /* 0x000fe20000000c00 */
[----:B------:R-:W-:Y:S02]  /*8330*/  F2FP.F16.F32.PACK_AB R22, R30, R28 ;  /* 0x0000001c1e16723e */ /* 0x000fe400000000ff */
[----:B------:R-:W-:Y:S02]  /*8340*/  F2FP.F16.F32.PACK_AB R28, R87, R85 ;  /* 0x00000055571c723e */ /* 0x000fe400000000ff */
[----:B------:R-:W-:Y:S02]  /*8350*/  F2FP.F16.F32.PACK_AB R85, R90, R88 ;  /* 0x000000585a55723e */ /* 0x000fe400000000ff */
[----:B------:R-:W-:Y:S01]  /*8360*/  LEA.HI.X.SX32 R83, R47, R2, 0x1, P6 ;  /* 0x000000022f537211 */ /* 0x000fe200030f0eff */
[----:B------:R-:W-:Y:S01]  /*8370*/  IMAD R47, R141, R3, RZ ;  /* 0x000000038d2f7224 */ /* 0x000fe200078e02ff */
[----:B------:R-:W-:-:S02]  /*8380*/  LEA R88, P6, R43, R60, 0x1 ;  /* 0x0000003c2b587211 */ /* 0x000fc400078c08ff */
[----:B------:R-:W-:Y:S01]  /*8390*/  F2FP.F16.F32.PACK_AB R10, R31, R29 ;  /* 0x0000001d1f0a723e */ /* 0x000fe200000000ff */
[----:B------:R-:W-:Y:S01]  /*83a0*/  BAR.SYNC.DEFER_BLOCKING 0x0 ;  /* 0x0000000000007b1d */ /* 0x000fe20000010000 */
[----:B------:R-:W-:Y:S02]  /*83b0*/  F2FP.F16.F32.PACK_AB R29, R91, R89 ;  /* 0x000000595b1d723e */ /* 0x000fe400000000ff */
[----:B------:R-:W-:Y:S02]  /*83c0*/  LEA.HI.X.SX32 R89, R43, R2, 0x1, P6 ;  /* 0x000000022b597211 */ /* 0x000fe400030f0eff */
[----:B------:R-:W-:Y:S02]  /*83d0*/  LEA R90, P6, R45, R60, 0x1 ;  /* 0x0000003c2d5a7211 */ /* 0x000fe400078c08ff */
[----:B------:R-:W-:Y:S02]  /*83e0*/  F2FP.F16.F32.PACK_AB R84, R86, R84 ;  /* 0x000000545654723e */ /* 0x000fe400000000ff */
[----:B------:R-:W-:Y:S01]  /*83f0*/  F2FP.F16.F32.PACK_AB R15, R51, R49 ;  /* 0x00000031330f723e */ /* 0x000fe200000000ff */
[-C--:B------:R-:W-:Y:S01]  /*8400*/  IMAD R49, R140, R3.reuse, RZ ;  /* 0x000000038c317224 */ /* 0x080fe200078e02ff */
[----:B------:R-:W-:Y:S01]  /*8410*/  F2FP.F16.F32.PACK_AB R86, R94, R92 ;  /* 0x0000005c5e56723e */ /* 0x000fe200000000ff */
[-C--:B------:R-:W-:Y:S01]  /*8420*/  IMAD R51, R138, R3.reuse, RZ ;  /* 0x000000038a337224 */ /* 0x080fe200078e02ff */
[----:B------:R-:W-:Y:S01]  /*8430*/  LEA.HI.X.SX32 R91, R45, R2, 0x1, P6 ;  /* 0x000000022d5b7211 */ /* 0x000fe200030f0eff */
[----:B------:R-:W-:Y:S01]  /*8440*/  IMAD R45, R139, R3, RZ ;  /* 0x000000038b2d7224 */ /* 0x000fe200078e02ff */
[----:B------:R-:W-:-:S02]  /*8450*/  LEA R92, P6, R47, R60, 0x1 ;  /* 0x0000003c2f5c7211 */ /* 0x000fc400078c08ff */
[----:B------:R-:W-:Y:S02]  /*8460*/  F2FP.F16.F32.PACK_AB R30, R95, R93 ;  /* 0x0000005d5f1e723e */ /* 0x000fe400000000ff */
[----:B------:R-:W-:Y:S02]  /*8470*/  LEA.HI.X.SX32 R93, R47, R2, 0x1, P6 ;  /* 0x000000022f5d7211 */ /* 0x000fe400030f0eff */
[C---:B------:R-:W-:Y:S02]  /*8480*/  LEA R94, P6, R49.reuse, R60, 0x1 ;  /* 0x0000003c315e7211 */ /* 0x040fe400078c08ff */
[----:B------:R-:W-:Y:S02]  /*8490*/  F2FP.F16.F32.PACK_AB R87, R98, R96 ;  /* 0x000000606257723e */ /* 0x000fe400000000ff */
[----:B------:R-:W-:Y:S01]  /*84a0*/  LEA.HI.X.SX32 R95, R49, R2, 0x1, P6 ;  /* 0x00000002315f7211 */ /* 0x000fe200030f0eff */
[----:B------:R-:W-:Y:S01]  /*84b0*/  IMAD R49, R137, R3, RZ ;  /* 0x0000000389317224 */ /* 0x000fe200078e02ff */
[----:B------:R-:W-:-:S02]  /*84c0*/  LEA R96, P6, R45, R60, 0x1 ;  /* 0x0000003c2d607211 */ /* 0x000fc400078c08ff */
[----:B------:R-:W-:Y:S02]  /*84d0*/  LOP3.LUT R61, R143, 0x7f0, RZ, 0xc0, !PT ;  /* 0x000007f08f3d7812 */ /* 0x000fe400078ec0ff */
[----:B------:R-:W-:Y:S02]  /*84e0*/  F2FP.F16.F32.PACK_AB R36, R38, R36 ;  /* 0x000000242624723e */ /* 0x000fe400000000ff */
[----:B------:R-:W-:Y:S02]  /*84f0*/  F2FP.F16.F32.PACK_AB R16, R55, R53 ;  /* 0x000000353710723e */ /* 0x000fe400000000ff */
[----:B------:R-:W-:Y:S02]  /*8500*/  F2FP.F16.F32.PACK_AB R31, R99, R97 ;  /* 0x00000061631f723e */ /* 0x000fe400000000ff */
[----:B------:R-:W-:Y:S02]  /*8510*/  F2FP.F16.F32.PACK_AB R38, R46, R44 ;  /* 0x0000002c2e26723e */ /* 0x000fe400000000ff */
[----:B------:R-:W-:-:S02]  /*8520*/  F2FP.F16.F32.PACK_AB R55, R66, R64 ;  /* 0x000000404237723e */ /* 0x000fc400000000ff */
[----:B------:R-:W-:Y:S02]  /*8530*/  F2FP.F16.F32.PACK_AB R19, R67, R65 ;  /* 0x000000414313723e */ /* 0x000fe400000000ff */
[----:B------:R-:W-:Y:S01]  /*8540*/  LEA.HI.X.SX32 R97, R45, R2, 0x1, P6 ;  /* 0x000000022d617211 */ /* 0x000fe200030f0eff */
[----:B------:R-:W1:Y:S01]  /*8550*/  LDS.128 R64, [R61+UR13] ;  /* 0x0000000d3d407984 */ /* 0x000e620008000c00 */
[----:B------:R-:W-:Y:S02]  /*8560*/  F2FP.F16.F32.PACK_AB R23, R34, R32 ;  /* 0x000000202217723e */ /* 0x000fe400000000ff */
[----:B------:R-:W-:Y:S01]  /*8570*/  F2FP.F16.F32.PACK_AB R69, R74, R72 ;  /* 0x000000484a45723e */ /* 0x000fe200000000ff */
[----:B------:R-:W-:Y:S01]  /*8580*/  LDS.128 R44, [R61+UR13+0x800] ;  /* 0x0008000d3d2c7984 */ /* 0x000fe20008000c00 */
[----:B------:R-:W-:Y:S02]  /*8590*/  F2FP.F16.F32.PACK_AB R25, R75, R73 ;  /* 0x000000494b19723e */ /* 0x000fe400000000ff */
[----:B------:R-:W-:Y:S01]  /*85a0*/  F2FP.F16.F32.PACK_AB R12, R39, R37 ;  /* 0x00000025270c723e */ /* 0x000fe200000000ff */
[----:B------:R-:W-:Y:S01]  /*85b0*/  BAR.SYNC.DEFER_BLOCKING 0x0 ;  /* 0x0000000000007b1d */ /* 0x000fe20000010000 */
[----:B------:R-:W-:-:S02]  /*85c0*/  F2FP.F16.F32.PACK_AB R37, R42, R40 ;  /* 0x000000282a25723e */ /* 0x000fc400000000ff */
[----:B------:R-:W-:Y:S02]  /*85d0*/  F2FP.F16.F32.PACK_AB R39, R50, R48 ;  /* 0x000000303227723e */ /* 0x000fe400000000ff */
[----:B------:R-:W-:Y:S02]  /*85e0*/  F2FP.F16.F32.PACK_AB R53, R58, R56 ;  /* 0x000000383a35723e */ /* 0x000fe400000000ff */
[----:B------:R-:W-:Y:S01]  /*85f0*/  F2FP.F16.F32.PACK_AB R17, R59, R57 ;  /* 0x000000393b11723e */ /* 0x000fe200000000ff */
[-C--:B------:R-:W-:Y:S01]  /*8600*/  IMAD R57, R136, R3.reuse, RZ ;  /* 0x0000000388397224 */ /* 0x080fe200078e02ff */
[----:B------:R-:W-:Y:S01]  /*8610*/  LEA R98, P6, R51, R60, 0x1 ;  /* 0x0000003c33627211 */ /* 0x000fe200078c08ff */
[----:B------:R-:W-:Y:S01]  /*8620*/  IMAD R59, R134, R3, RZ ;  /* 0x00000003863b7224 */ /* 0x000fe200078e02ff */
[----:B------:R-:W-:Y:S02]  /*8630*/  F2FP.F16.F32.PACK_AB R32, R103, R101 ;  /* 0x000000656720723e */ /* 0x000fe400000000ff */
[----:B------:R-:W-:-:S02]  /*8640*/  F2FP.F16.F32.PACK_AB R101, R106, R104 ;  /* 0x000000686a65723e */ /* 0x000fc400000000ff */
[----:B------:R-:W-:Y:S01]  /*8650*/  LEA.HI.X.SX32 R99, R51, R2, 0x1, P6 ;  /* 0x0000000233637211 */ /* 0x000fe200030f0eff */
[----:B------:R-:W-:Y:S01]  /*8660*/  IMAD R51, R135, R3, RZ ;  /* 0x0000000387337224 */ /* 0x000fe200078e02ff */
[----:B------:R-:W-:Y:S02]  /*8670*/  LEA R104, P6, R49, R60, 0x1 ;  /* 0x0000003c31687211 */ /* 0x000fe400078c08ff */
[----:B------:R-:W-:Y:S02]  /*8680*/  F2FP.F16.F32.PACK_AB R33, R107, R105 ;  /* 0x000000696b21723e */ /* 0x000fe400000000ff */
[----:B------:R-:W-:Y:S02]  /*8690*/  LEA.HI.X.SX32 R105, R49, R2, 0x1, P6 ;  /* 0x0000000231697211 */ /* 0x000fe400030f0eff */
[----:B------:R-:W-:Y:S01]  /*86a0*/  LEA R106, P6, R57, R60, 0x1 ;  /* 0x0000003c396a7211 */ /* 0x000fe200078c08ff */
[----:B------:R-:W-:Y:S01]  /*86b0*/  STS.128 [R0], R20 ;  /* 0x0000001400007388 */ /* 0x000fe20000000c00 */
[----:B------:R-:W-:-:S02]  /*86c0*/  F2FP.F16.F32.PACK_AB R100, R102, R100 ;  /* 0x000000646664723e */ /* 0x000fc400000000ff */
[----:B------:R-:W-:Y:S01]  /*86d0*/  F2FP.F16.F32.PACK_AB R102, R110, R108 ;  /* 0x0000006c6e66723e */ /* 0x000fe200000000ff */
[----:B------:R-:W-:Y:S01]  /*86e0*/  STS.128 [R0+0x400], R8 ;  /* 0x0004000800007388 */ /* 0x000fe20000000c00 */
[----:B------:R-:W-:Y:S02]  /*86f0*/  LEA.HI.X.SX32 R107, R57, R2, 0x1, P6 ;  /* 0x00000002396b7211 */ /* 0x000fe400030f0eff */
[----:B------:R-:W-:Y:S01]  /*8700*/  LEA R108, P6, R51, R60, 0x1 ;  /* 0x0000003c336c7211 */ /* 0x000fe200078c08ff */
[----:B------:R-:W-:Y:S01]  /*8710*/  BAR.SYNC.DEFER_BLOCKING 0x0 ;  /* 0x0000000000007b1d */ /* 0x000fe20000010000 */
[----:B------:R-:W-:Y:S02]  /*8720*/  F2FP.F16.F32.PACK_AB R34, R111, R109 ;  /* 0x0000006d6f22723e */ /* 0x000fe400000000ff */
[----:B------:R-:W-:Y:S02]  /*8730*/  LEA.HI.X.SX32 R109, R51, R2, 0x1, P6 ;  /* 0x00000002336d7211 */ /* 0x000fe400030f0eff */
[----:B------:R-:W-:-:S02]  /*8740*/  F2FP.F16.F32.PACK_AB R103, R114, R112 ;  /* 0x000000707267723e */ /* 0x000fc400000000ff */
[C---:B------:R-:W-:Y:S02]  /*8750*/  LEA R110, P6, R59.reuse, R60, 0x1 ;  /* 0x0000003c3b6e7211 */ /* 0x040fe400078c08ff */
[----:B------:R-:W-:Y:S02]  /*8760*/  F2FP.F16.F32.PACK_AB R116, R118, R116 ;  /* 0x000000747674723e */ /* 0x000fe400000000ff */
[----:B------:R-:W-:Y:S02]  /*8770*/  LEA.HI.X.SX32 R111, R59, R2, 0x1, P6 ;  /* 0x000000023b6f7211 */ /* 0x000fe400030f0eff */
[----:B------:R-:W-:Y:S02]  /*8780*/  F2FP.F16.F32.PACK_AB R40, R119, R117 ;  /* 0x000000757728723e */ /* 0x000fe400000000ff */
[----:B------:R-:W-:Y:S02]  /*8790*/  F2FP.F16.F32.PACK_AB R117, R122, R120 ;  /* 0x000000787a75723e */ /* 0x000fe400000000ff */
[----:B------:R-:W-:-:S02]  /*87a0*/  F2FP.F16.F32.PACK_AB R41, R123, R121 ;  /* 0x000000797b29723e */ /* 0x000fc400000000ff */
[----:B------:R-:W-:Y:S02]  /*87b0*/  F2FP.F16.F32.PACK_AB R118, R126, R124 ;  /* 0x0000007c7e76723e */ /* 0x000fe400000000ff */
[----:B------:R-:W-:Y:S02]  /*87c0*/  F2FP.F16.F32.PACK_AB R42, R127, R125 ;  /* 0x0000007d7f2a723e */ /* 0x000fe400000000ff */
[----:B------:R-:W-:Y:S01]  /*87d0*/  F2FP.F16.F32.PACK_AB R119, R130, R128 ;  /* 0x000000808277723e */ /* 0x000fe200000000ff */
[----:B------:R-:W4:Y:S01]  /*87e0*/  LDS.128 R72, [R61+UR13] ;  /* 0x0000000d3d487984 */ /* 0x000f220008000c00 */
[----:B------:R-:W-:Y:S02]  /*87f0*/  F2FP.F16.F32.PACK_AB R43, R131, R129 ;  /* 0x00000081832b723e */ /* 0x000fe400000000ff */
[----:B------:R-:W-:Y:S01]  /*8800*/  ISETP.LT.AND P6, PT, R132, UR11, !P0 ;  /* 0x0000000b84007c0c */ /* 0x000fe2000c7c1270 */
[----:B------:R-:W-:Y:S01]  /*8810*/  LDS.128 R4, [R61+UR13+0x800] ;  /* 0x0008000d3d047984 */ /* 0x000fe20008000c00 */
[----:B------:R-:W-:Y:S01]  /*8820*/  BAR.SYNC.DEFER_BLOCKING 0x0 ;  /* 0x0000000000007b1d */ /* 0x000fe20000010000 */
[----:B------:R-:W-:-:S05]  /*8830*/  ISETP.LT.AND P5, PT, R148, UR11, !P0 ;  /* 0x0000000b94007c0c */ /* 0x000fca000c7a1270 */
[----:B------:R-:W-:Y:S04]  /*8840*/  STS.128 [R0], R36 ;  /* 0x0000002400007388 */ /* 0x000fe80000000c00 */
[----:B------:R-:W-:Y:S01]  /*8850*/  STS.128 [R0+0x400], R12 ;  /* 0x0004000c00007388 */ /* 0x000fe20000000c00 */
[----:B------:R-:W-:Y:S06]  /*8860*/  BAR.SYNC.DEFER_BLOCKING 0x0 ;  /* 0x0000000000007b1d */ /* 0x000fec0000010000 */
[----:B------:R-:W5:Y:S04]  /*8870*/  LDS.128 R20, [R61+UR13] ;  /* 0x0000000d3d147984 */ /* 0x000f680008000c00 */
[----:B------:R-:W-:Y:S01]  /*8880*/  LDS.128 R8, [R61+UR13+0x800] ;  /* 0x0008000d3d087984 */ /* 0x000fe20008000c00 */
[----:B------:R-:W-:Y:S06]  /*8890*/  BAR.SYNC.DEFER_BLOCKING 0x0 ;  /* 0x0000000000007b1d */ /* 0x000fec0000010000 */
[----:B------:R-:W-:Y:S04]  /*88a0*/  STS.128 [R0], R52 ;  /* 0x0000003400007388 */ /* 0x000fe80000000c00 */
[----:B------:R-:W-:Y:S01]  /*88b0*/  STS.128 [R0+0x400], R16 ;  /* 0x0004001000007388 */ /* 0x000fe20000000c00 */
[----:B------:R-:W-:Y:S06]  /*88c0*/  BAR.SYNC.DEFER_BLOCKING 0x0 ;  /* 0x0000000000007b1d */ /* 0x000fec0000010000 */
[----:B------:R-:W0:Y:S04]  /*88d0*/  LDS.128 R36, [R61+UR13] ;  /* 0x0000000d3d247984 */ /* 0x000e280008000c00 */
[----:B------:R-:W-:Y:S01]  /*88e0*/  LDS.128 R12, [R61+UR13+0x800] ;  /* 0x0008000d3d0c7984 */ /* 0x000fe20008000c00 */
[----:B------:R-:W-:Y:S06]  /*88f0*/  BAR.SYNC.DEFER_BLOCKING 0x0 ;  /* 0x0000000000007b1d */ /* 0x000fec0000010000 */
[----:B------:R1:W-:Y:S04]  /*8900*/  STS.128 [R0], R68 ;  /* 0x0000004400007388 */ /* 0x0003e80000000c00 */
[----:B------:R-:W-:Y:S01]  /*8910*/  STS.128 [R0+0x400], R24 ;  /* 0x0004001800007388 */ /* 0x000fe20000000c00 */
[----:B------:R-:W-:Y:S01]  /*8920*/  BAR.SYNC.DEFER_BLOCKING 0x0 ;  /* 0x0000000000007b1d */ /* 0x000fe20000010000 */
[----:B-1----:R-:W-:-:S05]  /*8930*/  PRMT R68, R64, 0x7632, R68 ;  /* 0x0000763240447816 */ /* 0x002fca0000000044 */
[----:B------:R-:W1:Y:S04]  /*8940*/  LDS.128 R48, [R61+UR13] ;  /* 0x0000000d3d307984 */ /* 0x000e680008000c00 */
        /* <DEDUP_REMOVED lines=8> */
[----:B------:R-:W-:Y:S04]  /*89d0*/  STS.128 [R0], R100 ;  /* 0x0000006400007388 */ /* 0x000fe80000000c00 */
[----:B------:R1:W-:Y:S01]  /*89e0*/  STS.128 [R0+0x400], R32 ;  /* 0x0004002000007388 */ /* 0x0003e20000000c00 */
[----:B------:R-:W-:Y:S01]  /*89f0*/  BAR.SYNC.DEFER_BLOCKING 0x0 ;  /* 0x0000000000007b1d */ /* 0x000fe20000010000 */
[----:B-1----:R-:W-:-:S02]  /*8a00*/  PRMT R32, R65, 0x7632, R32 ;  /* 0x0000763241207816 */ /* 0x002fc40000000020 */
[----:B------:R-:W-:Y:S02]  /*8a10*/  PRMT R33, R66, 0x7632, R33 ;  /* 0x0000763242217816 */ /* 0x000fe40000000021 */
[----:B------:R-:W-:Y:S02]  /*8a20*/  PRMT R34, R67, 0x7632, R34 ;  /* 0x0000763243227816 */ /* 0x000fe40000000022 */
[----:B----4-:R-:W-:Y:S01]  /*8a30*/  PRMT R35, R75, 0x7632, R35 ;  /* 0x000076324b237816 */ /* 0x010fe20000000023 */
[----:B------:R-:W1:Y:S04]  /*8a40*/  LDS.128 R56, [R61+UR13] ;  /* 0x0000000d3d387984 */ /* 0x000e680008000c00 */
[----:B------:R-:W-:Y:S01]  /*8a50*/  LDS.128 R28, [R61+UR13+0x800] ;  /* 0x0008000d3d1c7984 */ /* 0x000fe20008000c00 */
[----:B------:R-:W-:Y:S06]  /*8a60*/  BAR.SYNC.DEFER_BLOCKING 0x0 ;  /* 0x0000000000007b1d */ /* 0x000fec0000010000 */
[----:B------:R-:W-:Y:S04]  /*8a70*/  STS.128 [R0], R116 ;  /* 0x0000007400007388 */ /* 0x000fe80000000c00 */
[----:B------:R4:W-:Y:S01]  /*8a80*/  STS.128 [R0+0x400], R40 ;  /* 0x0004002800007388 */ /* 0x0009e20000000c00 */
[----:B------:R-:W-:Y:S01]  /*8a90*/  BAR.SYNC.DEFER_BLOCKING 0x0 ;  /* 0x0000000000007b1d */ /* 0x000fe20000010000 */
[C---:B----4-:R-:W-:Y:S01]  /*8aa0*/  LOP3.LUT R0, R132.reuse, 0x20, RZ, 0xfc, !PT ;  /* 0x0000002084007812 */ /* 0x050fe200078efcff */
[----:B------:R-:W-:Y:S01]  /*8ab0*/  IMAD R41, R3, 0x2, R113 ;  /* 0x0000000203297824 */ /* 0x000fe200078e0271 */
[----:B------:R-:W-:-:S03]  /*8ac0*/  LOP3.LUT R42, R132, 0x2c, RZ, 0xfc, !PT ;  /* 0x0000002c842a7812 */ /* 0x000fc600078efcff */
[----:B------:R-:W-:Y:S01]  /*8ad0*/  IMAD R43, R3, 0x2, R41 ;  /* 0x00000002032b7824 */ /* 0x000fe200078e0229 */
[----:B------:R-:W-:Y:S01]  /*8ae0*/  @P6 STG.E.U16 desc[UR26][R62.64], R64 ;  /* 0x000000403e006986 */ /* 0x000fe2000c10151a */
[----:B------:R-:W-:-:S03]  /*8af0*/  ISETP.LT.AND P6, PT, R142, UR11, !P0 ;  /* 0x0000000b8e007c0c */ /* 0x000fc6000c7c1270 */
[----:B------:R-:W-:Y:S01]  /*8b00*/  @P3 STG.E.U16 desc[UR26][R76.64], R68 ;  /* 0x000000444c003986 */ /* 0x000fe2000c10151a */
[----:B------:R-:W-:-:S03]  /*8b10*/  ISETP.LT.AND P3, PT, R141, UR11, !P0 ;  /* 0x0000000b8d007c0c */ /* 0x000fc6000c761270 */
[----:B------:R-:W-:Y:S01]  /*8b20*/  @P4 STG.E.U16 desc[UR26][R78.64], R65 ;  /* 0x000000414e004986 */ /* 0x000fe2000c10151a */
[----:B------:R-:W-:-:S03]  /*8b30*/  ISETP.LT.AND P4, PT, R140, UR11, !P0 ;  /* 0x0000000b8c007c0c */ /* 0x000fc6000c781270 */
[----:B------:R4:W-:Y:S01]  /*8b40*/  @P2 STG.E.U16 desc[UR26][R80.64], R32 ;  /* 0x0000002050002986 */ /* 0x0009e2000c10151a */
[----:B------:R-:W-:-:S03]  /*8b50*/  ISETP.LT.AND P2, PT, R139, UR11, !P0 ;  /* 0x0000000b8b007c0c */ /* 0x000fc6000c741270 */
[----:B------:R-:W-:Y:S01]  /*8b60*/  @P1 STG.E.U16 desc[UR26][R82.64], R66 ;  /* 0x0000004252001986 */ /* 0x000fe2000c10151a */
[----:B------:R-:W-:-:S03]  /*8b70*/  ISETP.LT.AND P1, PT, R138, UR11, !P0 ;  /* 0x0000000b8a007c0c */ /* 0x000fc6000c721270 */
[----:B------:R0:W-:Y:S01]  /*8b80*/  @P5 STG.E.U16 desc[UR26][R88.64], R33 ;  /* 0x0000002158005986 */ /* 0x0001e2000c10151a */
[----:B------:R-:W-:-:S03]  /*8b90*/  ISETP.LT.AND P5, PT, R137, UR11, !P0 ;  /* 0x0000000b89007c0c */ /* 0x000fc6000c7a1270 */
[----:B------:R-:W-:Y:S01]  /*8ba0*/  @P6 STG.E.U16 desc[UR26][R90.64], R67 ;  /* 0x000000435a006986 */ /* 0x000fe2000c10151a */
[----:B------:R-:W-:Y:S02]  /*8bb0*/  ISETP.LT.AND P6, PT, R136, UR11, !P0 ;  /* 0x0000000b88007c0c */ /* 0x000fe4000c7c1270 */
[----:B----4-:R-:W-:Y:S01]  /*8bc0*/  PRMT R32, R72, 0x7632, R32 ;  /* 0x0000763248207816 */ /* 0x010fe20000000020 */
[----:B------:R4:W-:Y:S01]  /*8bd0*/  @P3 STG.E.U16 desc[UR26][R92.64], R34 ;  /* 0x000000225c003986 */ /* 0x0009e2000c10151a */
[----:B------:R-:W-:Y:S02]  /*8be0*/  ISETP.LT.AND P3, PT, R135, UR11, !P0 ;  /* 0x0000000b87007c0c */ /* 0x000fe4000c761270 */
[----:B0-----:R-:W-:Y:S01]  /*8bf0*/  PRMT R33, R73, 0x7632, R33 ;  /* 0x0000763249217816 */ /* 0x001fe20000000021 */
[----:B------:R-:W-:Y:S01]  /*8c00*/  @P4 STG.E.U16 desc[UR26][R94.64], R72 ;  /* 0x000000485e004986 */ /* 0x000fe2000c10151a */
[----:B------:R-:W-:-:S03]  /*8c10*/  ISETP.LT.AND P4, PT, R134, UR11, !P0 ;  /* 0x0000000b86007c0c */ /* 0x000fc6000c781270 */
[----:B------:R0:W-:Y:S01]  /*8c20*/  @P2 STG.E.U16 desc[UR26][R96.64], R32 ;  /* 0x0000002060002986 */ /* 0x0001e2000c10151a */
[----:B------:R-:W-:Y:S02]  /*8c30*/  ISETP.LT.AND P2, PT, R0, UR11, !P0 ;  /* 0x0000000b00007c0c */ /* 0x000fe4000c741270 */
[----:B------:R-:W-:Y:S01]  /*8c40*/  LOP3.LUT R0, R132, 0x22, RZ, 0xfc, !PT ;  /* 0x0000002284007812 */ /* 0x000fe200078efcff */
[----:B------:R-:W-:Y:S01]  /*8c50*/  @P1 STG.E.U16 desc[UR26][R98.64], R73 ;  /* 0x0000004962001986 */ /* 0x000fe2000c10151a */
[----:B----4-:R-:W-:Y:S02]  /*8c60*/  PRMT R34, R74, 0x7632, R34 ;  /* 0x000076324a227816 */ /* 0x010fe40000000022 */
[----:B------:R-:W-:Y:S01]  /*8c70*/  ISETP.LT.AND P1, PT, R0, UR11, !P0 ;  /* 0x0000000b00007c0c */ /* 0x000fe2000c721270 */
[----:B------:R4:W-:Y:S01]  /*8c80*/  @P5 STG.E.U16 desc[UR26][R104.64], R33 ;  /* 0x0000002168005986 */ /* 0x0009e2000c10151a */
[C---:B------:R-:W-:Y:S01]  /*8c90*/  ISETP.LT.AND P5, PT, R133.reuse, UR11, !P0 ;  /* 0x0000000b85007c0c */ /* 0x040fe2000c7a1270 */
[----:B------:R-:W-:Y:S01]  /*8ca0*/  IMAD R133, R133, R3, RZ ;  /* 0x0000000385857224 */ /* 0x000fe200078e02ff */
[----:B------:R-:W-:Y:S01]  /*8cb0*/  LOP3.LUT R0, R132, 0x24, RZ, 0xfc, !PT ;  /* 0x0000002484007812 */ /* 0x000fe200078efcff */
[----:B------:R-:W-:Y:S03]  /*8cc0*/  @P6 STG.E.U16 desc[UR26][R106.64], R74 ;  /* 0x0000004a6a006986 */ /* 0x000fe6000c10151a */
[C---:B0-----:R-:W-:Y:S01]  /*8cd0*/  LEA R32, P6, R133.reuse, R60, 0x1 ;  /* 0x0000003c85207211 */ /* 0x041fe200078c08ff */
[----:B------:R0:W-:Y:S01]  /*8ce0*/  @P3 STG.E.U16 desc[UR26][R108.64], R34 ;  /* 0x000000226c003986 */ /* 0x0001e2000c10151a */
[----:B------:R-:W-:Y:S01]  /*8cf0*/  ISETP.LT.AND P3, PT, R0, UR4, !P0 ;  /* 0x0000000400007c0c */ /* 0x000fe2000c761270 */
[----:B------:R-:W1:Y:S01]  /*8d00*/  LDCU UR4, c[0x0][0x39c] ;  /* 0x00007380ff0477ac */ /* 0x000e620008000800 */
[----:B------:R-:W-:Y:S01]  /*8d10*/  LOP3.LUT R0, R132, 0x26, RZ, 0xfc, !PT ;  /* 0x0000002684007812 */ /* 0x000fe200078efcff */
[----:B------:R-:W-:Y:S01]  /*8d20*/  @P4 STG.E.U16 desc[UR26][R110.64], R75 ;  /* 0x0000004b6e004986 */ /* 0x000fe2000c10151a */
[----:B----4-:R-:W-:-:S02]  /*8d30*/  LEA.HI.X.SX32 R33, R133, R2, 0x1, P6 ;  /* 0x0000000285217211 */ /* 0x010fc400030f0eff */
[----:B--2---:R-:W-:Y:S01]  /*8d40*/  ISETP.LT.AND P4, PT, R0, UR5, !P0 ;  /* 0x0000000500007c0c */ /* 0x004fe2000c781270 */
[----:B------:R-:W2:Y:S01]  /*8d50*/  LDCU UR5, c[0x0][0x39c] ;  /* 0x00007380ff0577ac */ /* 0x000ea20008000800 */
[----:B------:R-:W-:Y:S01]  /*8d60*/  LOP3.LUT R0, R132, 0x28, RZ, 0xfc, !PT ;  /* 0x0000002884007812 */ /* 0x000fe200078efcff */
[----:B------:R4:W-:Y:S01]  /*8d70*/  @P5 STG.E.U16 desc[UR26][R32.64], R35 ;  /* 0x0000002320005986 */ /* 0x0009e2000c10151a */
[C---:B0-----:R-:W-:Y:S02]  /*8d80*/  LEA R34, P6, R113.reuse, R60, 0x1 ;  /* 0x0000003c71227211 */ /* 0x041fe400078c08ff */
[----:B---3--:R-:W-:Y:S01]  /*8d90*/  ISETP.LT.AND P5, PT, R0, UR6, !P0 ;  /* 0x0000000600007c0c */ /* 0x008fe2000c7a1270 */
[----:B------:R-:W0:Y:S01]  /*8da0*/  LDCU UR6, c[0x0][0x39c] ;  /* 0x00007380ff0677ac */ /* 0x000e220008000800 */
[----:B------:R-:W-:Y:S02]  /*8db0*/  LOP3.LUT R0, R132, 0x2a, RZ, 0xfc, !PT ;  /* 0x0000002a84007812 */ /* 0x000fe400078efcff */
[----:B----4-:R-:W-:-:S02]  /*8dc0*/  LEA.HI.X.SX32 R35, R113, R2, 0x1, P6 ;  /* 0x0000000271237211 */ /* 0x010fc400030f0eff */
[C---:B------:R-:W-:Y:S02]  /*8dd0*/  LEA R40, P6, R41.reuse, R60, 0x1 ;  /* 0x0000003c29287211 */ /* 0x040fe400078c08ff */
[----:B-----5:R-:W-:Y:S01]  /*8de0*/  PRMT R33, R20, 0x7632, R33 ;  /* 0x0000763214217816 */ /* 0x020fe20000000021 */
[----:B------:R-:W-:Y:S01]  /*8df0*/  @P2 STG.E.U16 desc[UR26][R34.64], R20 ;  /* 0x0000001422002986 */ /* 0x000fe2000c10151a */
[----:B------:R-:W-:Y:S02]  /*8e00*/  LEA.HI.X.SX32 R41, R41, R2, 0x1, P6 ;  /* 0x0000000229297211 */ /* 0x000fe400030f0eff */
[----:B------:R-:W-:Y:S02]  /*8e10*/  LEA R32, P6, R43, R60, 0x1 ;  /* 0x0000003c2b207211 */ /* 0x000fe400078c08ff */
[----:B-1----:R-:W-:Y:S01]  /*8e20*/  ISETP.LT.AND P2, PT, R0, UR4, !P0 ;  /* 0x0000000400007c0c */ /* 0x002fe2000c741270 */
[----:B------:R1:W-:Y:S01]  /*8e30*/  @P1 STG.E.U16 desc[UR26][R40.64], R33 ;  /* 0x0000002128001986 */ /* 0x0003e2000c10151a */
[----:B------:R-:W3:Y:S01]  /*8e40*/  LDCU UR4, c[0x0][0x39c] ;  /* 0x00007380ff0477ac */ /* 0x000ee20008000800 */
[----:B------:R-:W-:-:S04]  /*8e50*/  LOP3.LUT R0, R132, 0x2e, RZ, 0xfc, !PT ;  /* 0x0000002e84007812 */ /* 0x000fc800078efcff */
[----:B0-----:R-:W-:Y:S01]  /*8e60*/  ISETP.LT.AND P1, PT, R0, UR6, !P0 ;  /* 0x0000000600007c0c */ /* 0x001fe2000c721270 */
[----:B------:R-:W0:Y:S01]  /*8e70*/  LDCU UR6, c[0x0][0x39c] ;  /* 0x00007380ff0677ac */ /* 0x000e220008000800 */
[----:B------:R-:W-:Y:S02]  /*8e80*/  LOP3.LUT R0, R132, 0x30, RZ, 0xfc, !PT ;  /* 0x0000003084007812 */ /* 0x000fe400078efcff */
[----:B-1----:R-:W-:Y:S01]  /*8e90*/  LEA.HI.X.SX32 R33, R43, R2, 0x1, P6 ;  /* 0x000000022b217211 */ /* 0x002fe200030f0eff */
[----:B------:R-:W-:Y:S01]  /*8ea0*/  IMAD R43, R3, 0x2, R43 ;  /* 0x00000002032b7824 */ /* 0x000fe200078e022b */
[----:B--2---:R-:W-:Y:S01]  /*8eb0*/  ISETP.LT.AND P6, PT, R42, UR5, !P0 ;  /* 0x000000052a007c0c */ /* 0x004fe2000c7c1270 */
[----:B------:R-:W1:Y:S01]  /*8ec0*/  LDCU UR5, c[0x0][0x39c] ;  /* 0x00007380ff0577ac */ /* 0x000e620008000800 */
[----:B------:R-:W-:Y:S01]  /*8ed0*/  PRMT R42, R22, 0x7632, R42 ;  /* 0x00007632162a7816 */ /* 0x000fe2000000002a */
[----:B------:R2:W-:Y:S01]  /*8ee0*/  @P3 STG.E.U16 desc[UR26][R32.64], R21 ;  /* 0x0000001520003986 */ /* 0x0005e2000c10151a */
[----:B------:R-:W-:Y:S01]  /*8ef0*/  LEA R34, P3, R43, R60, 0x1 ;  /* 0x0000003c2b227211 */ /* 0x000fe200078608ff */
[----:B------:R-:W-:-:S03]  /*8f00*/  IMAD R41, R3, 0x2, R43 ;  /* 0x0000000203297824 */ /* 0x000fc600078e022b */
[----:B------:R-:W-:Y:S01]  /*8f10*/  LEA.HI.X.SX32 R35, R43, R2, 0x1, P3 ;  /* 0x000000022b237211 */ /* 0x000fe200018f0eff */
[----:B------:R-:W-:Y:S01]  /*8f20*/  IMAD R43, R3, 0x2, R41 ;  /* 0x00000002032b7824 */ /* 0x000fe200078e0229 */
[----:B------:R-:W-:-:S04]  /*8f30*/  LEA R40, P3, R41, R60, 0x1 ;  /* 0x0000003c29287211 */ /* 0x000fc800078608ff */
[----:B------:R-:W-:Y:S02]  /*8f40*/  LEA.HI.X.SX32 R41, R41, R2, 0x1, P3 ;  /* 0x0000000229297211 */ /* 0x000fe400018f0eff */
[----:B--2---:R-:W-:Y:S02]  /*8f50*/  PRMT R33, R21, 0x7632, R33 ;  /* 0x0000763215217816 */ /* 0x004fe40000000021 */
[----:B---3--:R-:W-:Y:S01]  /*8f60*/  ISETP.LT.AND P3, PT, R0, UR4, !P0 ;  /* 0x0000000400007c0c */ /* 0x008fe2000c761270 */
[----:B------:R-:W2:Y:S01]  /*8f70*/  LDCU UR4, c[0x0][0x39c] ;  /* 0x00007380ff0477ac */ /* 0x000ea20008000800 */
[----:B------:R-:W-:Y:S01]  /*8f80*/  LOP3.LUT R0, R132, 0x32, RZ, 0xfc, !PT ;  /* 0x0000003284007812 */ /* 0x000fe200078efcff */
[----:B------:R3:W-:Y:S01]  /*8f90*/  @P4 STG.E.U16 desc[UR26][R34.64], R33 ;  /* 0x0000002122004986 */ /* 0x0007e2000c10151a */
[----:B------:R-:W-:-:S03]  /*8fa0*/  LEA R20, P4, R43, R60, 0x1 ;  /* 0x0000003c2b147211 */ /* 0x000fc600078808ff */
[----:B------:R4:W-:Y:S01]  /*8fb0*/  @P5 STG.E.U16 desc[UR26][R40.64], R22 ;  /* 0x0000001628005986 */ /* 0x0009e2000c10151a */
[----:B------:R-:W-:Y:S01]  /*8fc0*/  LEA.HI.X.SX32 R21, R43, R2, 0x1, P4 ;  /* 0x000000022b157211 */ /* 0x000fe200020f0eff */
[----:B------:R-:W-:Y:S01]  /*8fd0*/  IMAD R43, R3, 0x2, R43 ;  /* 0x00000002032b7824 */ /* 0x000fe200078e022b */
[----:B-1----:R-:W-:Y:S01]  /*8fe0*/  ISETP.LT.AND P4, PT, R0, UR5, !P0 ;  /* 0x0000000500007c0c */ /* 0x002fe2000c781270 */
[----:B------:R-:W1:Y:S01]  /*8ff0*/  LDCU UR5, c[0x0][0x39c] ;  /* 0x00007380ff0577ac */ /* 0x000e620008000800 */
[----:B------:R-:W-:Y:S01]  /*9000*/  LOP3.LUT R0, R132, 0x34, RZ, 0xfc, !PT ;  /* 0x0000003484007812 */ /* 0x000fe200078efcff */
[----:B------:R5:W-:Y:S01]  /*9010*/  @P2 STG.E.U16 desc[UR26][R20.64], R42 ;  /* 0x0000002a14002986 */ /* 0x000be2000c10151a */
[----:B------:R-:W-:Y:S01]  /*9020*/  LEA R32, P5, R43, R60, 0x1 ;  /* 0x0000003c2b207211 */ /* 0x000fe200078a08ff */
[----:B---3--:R-:W-:Y:S01]  /*9030*/  IMAD R35, R3, 0x2, R43 ;  /* 0x0000000203237824 */ /* 0x008fe200078e022b */
[----:B0-----:R-:W-:Y:S01]  /*9040*/  ISETP.LT.AND P2, PT, R0, UR6, !P0 ;  /* 0x0000000600007c0c */ /* 0x001fe2000c741270 */
[----:B------:R-:W0:Y:S01]  /*9050*/  LDCU UR6, c[0x0][0x39c] ;  /* 0x00007380ff0677ac */ /* 0x000e220008000800 */
[----:B------:R-:W-:Y:S01]  /*9060*/  LEA.HI.X.SX32 R33, R43, R2, 0x1, P5 ;  /* 0x000000022b217211 */ /* 0x000fe200028f0eff */
[----:B----4-:R-:W-:Y:S01]  /*9070*/  IMAD R41, R3, 0x2, R35 ;  /* 0x0000000203297824 */ /* 0x010fe200078e0223 */
[----:B------:R-:W-:-:S02]  /*9080*/  LEA R34, P5, R35, R60, 0x1 ;  /* 0x0000003c23227211 */ /* 0x000fc400078a08ff */
[C---:B------:R-:W-:Y:S01]  /*9090*/  LOP3.LUT R0, R132.reuse, 0x36, RZ, 0xfc, !PT ;  /* 0x0000003684007812 */ /* 0x040fe200078efcff */
[----:B------:R-:W-:Y:S01]  /*90a0*/  @P6 STG.E.U16 desc[UR26][R32.64], R23 ;  /* 0x0000001720006986 */ /* 0x000fe2000c10151a */
[----:B------:R-:W-:Y:S02]  /*90b0*/  LEA.HI.X.SX32 R35, R35, R2, 0x1, P5 ;  /* 0x0000000223237211 */ /* 0x000fe400028f0eff */
[----:B-----5:R-:W-:Y:S02]  /*90c0*/  PRMT R21, R23, 0x7632, R21 ;  /* 0x0000763217157816 */ /* 0x020fe40000000015 */
[----:B------:R-:W-:Y:S02]  /*90d0*/  LEA R20, P6, R41, R60, 0x1 ;  /* 0x0000003c29147211 */ /* 0x000fe400078c08ff */
[----:B------:R-:W-:Y:S01]  /*90e0*/  LOP3.LUT R22, R132, 0x38, RZ, 0xfc, !PT ;  /* 0x0000003884167812 */ /* 0x000fe200078efcff */
[----:B------:R3:W-:Y:S01]  /*90f0*/  @P1 STG.E.U16 desc[UR26][R34.64], R21 ;  /* 0x0000001522001986 */ /* 0x0007e2000c10151a */
[----:B--2---:R-:W-:Y:S01]  /*9100*/  ISETP.LT.AND P5, PT, R0, UR4, !P0 ;  /* 0x0000000400007c0c */ /* 0x004fe2000c7a1270 */
[----:B------:R-:W2:Y:S01]  /*9110*/  LDCU UR4, c[0x0][0x39c] ;  /* 0x00007380ff0477ac */ /* 0x000ea20008000800 */
[----:B------:R-:W-:-:S04]  /*9120*/  LOP3.LUT R0, R132, 0x3a, RZ, 0xfc, !PT ;  /* 0x0000003a84007812 */ /* 0x000fc800078efcff */
[----:B0-----:R-:W-:Y:S01]  /*9130*/  ISETP.LT.AND P1, PT, R0, UR6, !P0 ;  /* 0x0000000600007c0c */ /* 0x001fe2000c721270 */
[----:B------:R-:W0:Y:S01]  /*9140*/  LDCU UR6, c[0x0][0x39c] ;  /* 0x00007380ff0677ac */ /* 0x000e220008000800 */
[----:B------:R-:W-:Y:S02]  /*9150*/  LOP3.LUT R0, R132, 0x3c, RZ, 0xfc, !PT ;  /* 0x0000003c84007812 */ /* 0x000fe400078efcff */
[----:B---3--:R-:W-:Y:S01]  /*9160*/  LEA.HI.X.SX32 R21, R41, R2, 0x1, P6 ;  /* 0x0000000229157211 */ /* 0x008fe200030f0eff */
[----:B------:R-:W-:Y:S01]  /*9170*/  IMAD R41, R3, 0x2, R41 ;  /* 0x0000000203297824 */ /* 0x000fe200078e0229 */
[----:B-1----:R-:W-:Y:S01]  /*9180*/  ISETP.LT.AND P6, PT, R22, UR5, !P0 ;  /* 0x0000000516007c0c */ /* 0x002fe2000c7c1270 */
[----:B------:R-:W1:Y:S01]  /*9190*/  LDCU UR5, c[0x0][0x39c] ;  /* 0x00007380ff0577ac */ /* 0x000e620008000800 */
[----:B------:R-:W-:Y:S01]  /*91a0*/  LOP3.LUT R34, R132, 0x40, RZ, 0xfc, !PT ;  /* 0x0000004084227812 */ /* 0x000fe200078efcff */
[----:B------:R3:W-:Y:S01]  /*91b0*/  @P3 STG.E.U16 desc[UR26][R20.64], R36 ;  /* 0x0000002414003986 */ /* 0x0007e2000c10151a */
[----:B------:R-:W-:Y:S01]  /*91c0*/  LEA R22, P3, R41, R60, 0x1 ;  /* 0x0000003c29167211 */ /* 0x000fe200078608ff */
[----:B------:R-:W-:-:S03]  /*91d0*/  IMAD R33, R3, 0x2, R41 ;  /* 0x0000000203217824 */ /* 0x000fc600078e0229 */
[----:B------:R-:W-:Y:S01]  /*91e0*/  LEA.HI.X.SX32 R23, R41, R2, 0x1, P3 ;  /* 0x0000000229177211 */ /* 0x000fe200018f0eff */
[----:B------:R-:W-:Y:S01]  /*91f0*/  IMAD R35, R3, 0x2, R33 ;  /* 0x0000000203237824 */ /* 0x000fe200078e0221 */
[----:B------:R-:W-:-:S03]  /*9200*/  LEA R32, P3, R33, R60, 0x1 ;  /* 0x0000003c21207211 */ /* 0x000fc600078608ff */
[----:B------:R-:W-:Y:S01]  /*9210*/  IMAD R41, R3, 0x2, R35 ;  /* 0x0000000203297824 */ /* 0x000fe200078e0223 */
[----:B------:R-:W-:Y:S02]  /*9220*/  LEA.HI.X.SX32 R33, R33, R2, 0x1, P3 ;  /* 0x0000000221217211 */ /* 0x000fe400018f0eff */
[----:B---3--:R-:W-:Y:S02]  /*9230*/  PRMT R21, R36, 0x7632, R21 ;  /* 0x0000763224157816 */ /* 0x008fe40000000015 */
[----:B--2---:R-:W-:Y:S01]  /*9240*/  ISETP.LT.AND P3, PT, R0, UR4, !P0 ;  /* 0x0000000400007c0c */ /* 0x004fe2000c761270 */
[----:B------:R-:W2:Y:S01]  /*9250*/  LDCU UR4, c[0x0][0x39c] ;  /* 0x00007380ff0477ac */ /* 0x000ea20008000800 */
[----:B------:R-:W-:Y:S01]  /*9260*/  LOP3.LUT R0, R132, 0x3e, RZ, 0xfc, !PT ;  /* 0x0000003e84007812 */ /* 0x000fe200078efcff */
[----:B------:R3:W-:Y:S01]  /*9270*/  @P4 STG.E.U16 desc[UR26][R22.64], R21 ;  /* 0x0000001516004986 */ /* 0x0007e2000c10151a */
[----:B------:R-:W-:-:S03]  /*9280*/  LEA R20, P4, R35, R60, 0x1 ;  /* 0x0000003c23147211 */ /* 0x000fc600078808ff */
[----:B------:R-:W-:Y:S01]  /*9290*/  @P2 STG.E.U16 desc[UR26][R32.64], R37 ;  /* 0x0000002520002986 */ /* 0x000fe2000c10151a */
[----:B-1----:R-:W-:Y:S01]  /*92a0*/  ISETP.LT.AND P2, PT, R0, UR5, !P0 ;  /* 0x0000000500007c0c */ /* 0x002fe2000c741270 */
[----:B------:R-:W1:Y:S01]  /*92b0*/  LDCU UR5, c[0x0][0x39c] ;  /* 0x00007380ff0577ac */ /* 0x000e620008000800 */
[----:B------:R-:W-:Y:S02]  /*92c0*/  LOP3.LUT R0, R132, 0x42, RZ, 0xfc, !PT ;  /* 0x0000004284007812 */ /* 0x000fe400078efcff */
[----:B---3--:R-:W-:Y:S02]  /*92d0*/  LEA.HI.X.SX32 R21, R35, R2, 0x1, P4 ;  /* 0x0000000223157211 */ /* 0x008fe400020f0eff */
[----:B------:R-:W-:Y:S02]  /*92e0*/  PRMT R23, R37, 0x7632, R23 ;  /* 0x0000763225177816 */ /* 0x000fe40000000017 */
[----:B------:R-:W-:-:S03]  /*92f0*/  LEA R22, P4, R41, R60, 0x1 ;  /* 0x0000003c29167211 */ /* 0x000fc600078808ff */
[----:B------:R3:W-:Y:S01]  /*9300*/  @P5 STG.E.U16 desc[UR26][R20.64], R23 ;  /* 0x0000001714005986 */ /* 0x0007e2000c10151a */
[----:B--2---:R-:W-:Y:S01]  /*9310*/  ISETP.LT.AND P5, PT, R0, UR4, !P0 ;  /* 0x0000000400007c0c */ /* 0x004fe2000c7a1270 */
[----:B------:R-:W2:Y:S01]  /*9320*/  LDCU UR4, c[0x0][0x39c] ;  /* 0x00007380ff0477ac */ /* 0x000ea20008000800 */
[----:B------:R-:W-:Y:S02]  /*9330*/  LOP3.LUT R0, R132, 0x44, RZ, 0xfc, !PT ;  /* 0x0000004484007812 */ /* 0x000fe400078efcff */
[----:B---3--:R-:W-:Y:S01]  /*9340*/  LEA.HI.X.SX32 R23, R41, R2, 0x1, P4 ;  /* 0x0000000229177211 */ /* 0x008fe200020f0eff */
[----:B------:R-:W-:Y:S01]  /*9350*/  IMAD R41, R3, 0x2, R41 ;  /* 0x0000000203297824 */ /* 0x000fe200078e0229 */
[----:B0-----:R-:W-:Y:S01]  /*9360*/  ISETP.LT.AND P4, PT, R34, UR6, !P0 ;  /* 0x0000000622007c0c */ /* 0x001fe2000c781270 */
[----:B------:R-:W0:Y:S01]  /*9370*/  LDCU UR6, c[0x0][0x39c] ;  /* 0x00007380ff0677ac */ /* 0x000e220008000800 */
[----:B------:R-:W-:Y:S01]  /*9380*/  LOP3.LUT R34, R132, 0x4c, RZ, 0xfc, !PT ;  /* 0x0000004c84227812 */ /* 0x000fe200078efcff */
[----:B------:R3:W-:Y:S01]  /*9390*/  @P6 STG.E.U16 desc[UR26][R22.64], R38 ;  /* 0x0000002616006986 */ /* 0x0007e2000c10151a */
[----:B------:R-:W-:Y:S01]  /*93a0*/  LEA R32, P6, R41, R60, 0x1 ;  /* 0x0000003c29207211 */ /* 0x000fe200078c08ff */
[----:B------:R-:W-:-:S03]  /*93b0*/  IMAD R35, R3, 0x2, R41 ;  /* 0x0000000203237824 */ /* 0x000fc600078e0229 */
[----:B------:R-:W-:Y:S01]  /*93c0*/  LEA.HI.X.SX32 R33, R41, R2, 0x1, P6 ;  /* 0x0000000229217211 */ /* 0x000fe200030f0eff */
[----:B------:R-:W-:Y:S01]  /*93d0*/  IMAD R37, R3, 0x2, R35 ;  /* 0x0000000203257824 */ /* 0x000fe200078e0223 */
[C---:B------:R-:W-:Y:S01]  /*93e0*/  LEA R20, P6, R35.reuse, R60, 0x1 ;  /* 0x0000003c23147211 */ /* 0x040fe200078c08ff */
[----:B------:R-:W4:Y:S03]  /*93f0*/  LDS.128 R40, [R61+UR13] ;  /* 0x0000000d3d287984 */ /* 0x000f260008000c00 */
[----:B------:R-:W-:Y:S02]  /*9400*/  LEA.HI.X.SX32 R21, R35, R2, 0x1, P6 ;  /* 0x0000000223157211 */ /* 0x000fe400030f0eff */
[----:B---3--:R-:W-:Y:S02]  /*9410*/  PRMT R23, R38, 0x7632, R23 ;  /* 0x0000763226177816 */ /* 0x008fe40000000017 */
[----:B------:R-:W-:-:S03]  /*9420*/  LEA R22, P6, R37, R60, 0x1 ;  /* 0x0000003c25167211 */ /* 0x000fc600078c08ff */
[----:B------:R3:W-:Y:S01]  /*9430*/  @P1 STG.E.U16 desc[UR26][R32.64], R23 ;  /* 0x0000001720001986 */ /* 0x0007e2000c10151a */
[----:B-1----:R-:W-:Y:S01]  /*9440*/  ISETP.LT.AND P1, PT, R0, UR5, !P0 ;  /* 0x0000000500007c0c */ /* 0x002fe2000c721270 */
[----:B------:R-:W1:Y:S01]  /*9450*/  LDCU UR5, c[0x0][0x39c] ;  /* 0x00007380ff0577ac */ /* 0x000e620008000800 */
[----:B------:R-:W-:Y:S01]  /*9460*/  LOP3.LUT R0, R132, 0x46, RZ, 0xfc, !PT ;  /* 0x0000004684007812 */ /* 0x000fe200078efcff */
[----:B------:R-:W-:Y:S03]  /*9470*/  @P3 STG.E.U16 desc[UR26][R20.64], R39 ;  /* 0x0000002714003986 */ /* 0x000fe6000c10151a */
[----:B--2---:R-:W-:Y:S01]  /*9480*/  ISETP.LT.AND P3, PT, R0, UR4, !P0 ;  /* 0x0000000400007c0c */ /* 0x004fe2000c761270 */
[----:B------:R-:W2:Y:S01]  /*9490*/  LDCU UR4, c[0x0][0x39c] ;  /* 0x00007380ff0477ac */ /* 0x000ea20008000800 */
[----:B------:R-:W-:Y:S02]  /*94a0*/  LOP3.LUT R0, R132, 0x48, RZ, 0xfc, !PT ;  /* 0x0000004884007812 */ /* 0x000fe400078efcff */
[----:B---3--:R-:W-:Y:S01]  /*94b0*/  LEA.HI.X.SX32 R23, R37, R2, 0x1, P6 ;  /* 0x0000000225177211 */ /* 0x008fe200030f0eff */
[----:B------:R-:W-:Y:S01]  /*94c0*/  IMAD R37, R3, 0x2, R37 ;  /* 0x0000000203257824 */ /* 0x000fe200078e0225 */
[----:B------:R-:W-:-:S03]  /*94d0*/  PRMT R33, R39, 0x7632, R33 ;  /* 0x0000763227217816 */ /* 0x000fc60000000021 */
[----:B------:R-:W-:Y:S01]  /*94e0*/  IMAD R35, R3, 0x2, R37 ;  /* 0x0000000203237824 */ /* 0x000fe200078e0225 */
[C---:B------:R-:W-:Y:S01]  /*94f0*/  LEA R32, P6, R37.reuse, R60, 0x1 ;  /* 0x0000003c25207211 */ /* 0x040fe200078c08ff */
[----:B------:R3:W-:Y:S01]  /*9500*/  @P2 STG.E.U16 desc[UR26][R22.64], R33 ;  /* 0x0000002116002986 */ /* 0x0007e2000c10151a */
[----:B0-----:R-:W-:Y:S01]  /*9510*/  ISETP.LT.AND P2, PT, R0, UR6, !P0 ;  /* 0x0000000600007c0c */ /* 0x001fe2000c741270 */
[----:B------:R-:W0:Y:S01]  /*9520*/  LDCU UR6, c[0x0][0x39c] ;  /* 0x00007380ff0677ac */ /* 0x000e220008000800 */
[----:B------:R-:W-:Y:S02]  /*9530*/  LOP3.LUT R0, R132, 0x4a, RZ, 0xfc, !PT ;  /* 0x0000004a84007812 */ /* 0x000fe400078efcff */
[----:B---3--:R-:W-:Y:S01]  /*9540*/  LEA.HI.X.SX32 R33, R37, R2, 0x1, P6 ;  /* 0x0000000225217211 */ /* 0x008fe200030f0eff */
[----:B------:R-:W-:Y:S01]  /*9550*/  IMAD R37, R3, 0x2, R35 ;  /* 0x0000000203257824 */ /* 0x000fe200078e0223 */
[C---:B------:R-:W-:Y:S02]  /*9560*/  LEA R20, P6, R35.reuse, R60, 0x1 ;  /* 0x0000003c23147211 */ /* 0x040fe400078c08ff */
[----:B------:R-:W-:Y:S01]  /*9570*/  PRMT R23, R48, 0x7632, R23 ;  /* 0x0000763230177816 */ /* 0x000fe20000000017 */
[----:B------:R-:W-:Y:S01]  /*9580*/  @P4 STG.E.U16 desc[UR26][R32.64], R48 ;  /* 0x0000003020004986 */ /* 0x000fe2000c10151a */
[----:B------:R-:W-:-:S02]  /*9590*/  LEA.HI.X.SX32 R21, R35, R2, 0x1, P6 ;  /* 0x0000000223157211 */ /* 0x000fc400030f0eff */
[C---:B------:R-:W-:Y:S02]  /*95a0*/  LEA R22, P6, R37.reuse, R60, 0x1 ;  /* 0x0000003c25167211 */ /* 0x040fe400078c08ff */
[----:B--2---:R-:W-:Y:S01]  /*95b0*/  ISETP.LT.AND P4, PT, R0, UR4, !P0 ;  /* 0x0000000400007c0c */ /* 0x004fe2000c781270 */
[----:B------:R2:W-:Y:S01]  /*95c0*/  @P5 STG.E.U16 desc[UR26][R20.64], R23 ;  /* 0x0000001714005986 */ /* 0x0005e2000c10151a */
[----:B------:R-:W3:Y:S01]  /*95d0*/  LDCU UR4, c[0x0][0x39c] ;  /* 0x00007380ff0477ac */ /* 0x000ee20008000800 */
[----:B------:R-:W-:Y:S02]  /*95e0*/  LOP3.LUT R0, R132, 0x4e, RZ, 0xfc, !PT ;  /* 0x0000004e84007812 */ /* 0x000fe400078efcff */
[----:B-1----:R-:W-:Y:S01]  /*95f0*/  ISETP.LT.AND P5, PT, R34, UR5, !P0 ;  /* 0x0000000522007c0c */ /* 0x002fe2000c7a1270 */
[----:B------:R-:W1:Y:S01]  /*9600*/  LDCU UR5, c[0x0][0x39c] ;  /* 0x00007380ff0577ac */ /* 0x000e620008000800 */
[----:B------:R-:W-:Y:S02]  /*9610*/  LOP3.LUT R34, R132, 0x58, RZ, 0xfc, !PT ;  /* 0x0000005884227812 */ /* 0x000fe400078efcff */
[----:B--2---:R-:W-:Y:S01]  /*9620*/  LEA.HI.X.SX32 R23, R37, R2, 0x1, P6 ;  /* 0x0000000225177211 */ /* 0x004fe200030f0eff */
        /* <DEDUP_REMOVED lines=18> */
[----:B-1----:R-:W-:Y:S01]  /*9750*/  ISETP.LT.AND P2, PT, R0, UR5, !P0 ;  /* 0x0000000500007c0c */ /* 0x002fe2000c741270 */
[----:B------:R-:W1:Y:S01]  /*9760*/  LDCU UR5, c[0x0][0x39c] ;  /* 0x00007380ff0577ac */ /* 0x000e620008000800 */
[----:B------:R-:W-:Y:S02]  /*9770*/  LOP3.LUT R0, R132, 0x54, RZ, 0xfc, !PT ;  /* 0x0000005484007812 */ /* 0x000fe400078efcff */
[----:B---3--:R-:W-:Y:S01]  /*9780*/  LEA.HI.X.SX32 R23, R35, R2, 0x1, P3 ;  /* 0x0000000223177211 */ /* 0x008fe200018f0eff */
[C---:B------:R-:W-:Y:S01]  /*9790*/  IMAD R35, R3.reuse, 0x2, R35 ;  /* 0x0000000203237824 */ /* 0x040fe200078e0223 */
[----:B0-----:R-:W-:Y:S01]  /*97a0*/  ISETP.LT.AND P3, PT, R0, UR6, !P0 ;  /* 0x0000000600007c0c */ /* 0x001fe2000c761270 */
[----:B------:R-:W0:Y:S01]  /*97b0*/  LDCU UR6, c[0x0][0x39c] ;  /* 0x00007380ff0677ac */ /* 0x000e220008000800 */
[----:B-----5:R-:W-:Y:S01]  /*97c0*/  PRMT R21, R50, 0x7632, R21 ;  /* 0x0000763232157816 */ /* 0x020fe20000000015 */
[----:B------:R-:W-:Y:S01]  /*97d0*/  IMAD R37, R3, 0x2, R35 ;  /* 0x0000000203257824 */ /* 0x000fe200078e0223 */
[----:B------:R-:W-:-:S03]  /*97e0*/  LOP3.LUT R0, R132, 0x56, RZ, 0xfc, !PT ;  /* 0x0000005684007812 */ /* 0x000fc600078efcff */
[----:B------:R3:W-:Y:S01]  /*97f0*/  @P4 STG.E.U16 desc[UR26][R22.64], R21 ;  /* 0x0000001516004986 */ /* 0x0007e2000c10151a */
[----:B------:R-:W-:-:S04]  /*9800*/  LEA R32, P4, R35, R60, 0x1 ;  /* 0x0000003c23207211 */ /* 0x000fc800078808ff */
[----:B------:R-:W-:Y:S01]  /*9810*/  LEA.HI.X.SX32 R33, R35, R2, 0x1, P4 ;  /* 0x0000000223217211 */ /* 0x000fe200020f0eff */
[----:B------:R-:W-:Y:S01]  /*9820*/  IMAD R35, R3, 0x2, R37 ;  /* 0x0000000203237824 */ /* 0x000fe200078e0225 */
[----:B------:R-:W-:-:S03]  /*9830*/  LEA R20, P4, R37, R60, 0x1 ;  /* 0x0000003c25147211 */ /* 0x000fc600078808ff */
[----:B------:R-:W-:Y:S01]  /*9840*/  @P5 STG.E.U16 desc[UR26][R32.64], R51 ;  /* 0x0000003320005986 */ /* 0x000fe2000c10151a */
[----:B---3--:R-:W-:Y:S02]  /*9850*/  LEA.HI.X.SX32 R21, R37, R2, 0x1, P4 ;  /* 0x0000000225157211 */ /* 0x008fe400020f0eff */
[----:B------:R-:W-:Y:S02]  /*9860*/  PRMT R23, R51, 0x7632, R23 ;  /* 0x0000763233177816 */ /* 0x000fe40000000017 */
[----:B------:R-:W-:Y:S02]  /*9870*/  LEA R22, P5, R35, R60, 0x1 ;  /* 0x0000003c23167211 */ /* 0x000fe400078a08ff */
[----:B--2---:R-:W-:Y:S01]  /*9880*/  ISETP.LT.AND P4, PT, R0, UR4, !P0 ;  /* 0x0000000400007c0c */ /* 0x004fe2000c781270 */
[----:B------:R2:W-:Y:S01]  /*9890*/  @P6 STG.E.U16 desc[UR26][R20.64], R23 ;  /* 0x0000001714006986 */ /* 0x0005e2000c10151a */
[----:B------:R-:W3:Y:S01]  /*98a0*/  LDCU UR4, c[0x0][0x39c] ;  /* 0x00007380ff0477ac */ /* 0x000ee20008000800 */
[----:B-1----:R-:W-:-:S02]  /*98b0*/  ISETP.LT.AND P6, PT, R34, UR5, !P0 ;  /* 0x0000000522007c0c */ /* 0x002fc4000c7c1270 */
[C---:B------:R-:W-:Y:S01]  /*98c0*/  LOP3.LUT R0, R132.reuse, 0x5a, RZ, 0xfc, !PT ;  /* 0x0000005a84007812 */ /* 0x040fe200078efcff */
        /* <DEDUP_REMOVED lines=21> */
[----:B---3--:R-:W-:Y:S01]  /*9a20*/  LEA.HI.X.SX32 R23, R35, R2, 0x1, P2 ;  /* 0x0000000223177211 */ /* 0x008fe200010f0eff */
[----:B------:R-:W-:Y:S01]  /*9a30*/  IMAD R35, R3, 0x2, R35 ;  /* 0x0000000203237824 */ /* 0x000fe200078e0223 */
[----:B-1----:R-:W-:Y:S01]  /*9a40*/  ISETP.LT.AND P2, PT, R0, UR5, !P0 ;  /* 0x0000000500007c0c */ /* 0x002fe2000c741270 */
[----:B------:R-:W1:Y:S01]  /*9a50*/  LDCU UR5, c[0x0][0x39c] ;  /* 0x00007380ff0577ac */ /* 0x000e620008000800 */
[----:B-----5:R-:W-:Y:S01]  /*9a60*/  PRMT R21, R53, 0x7632, R21 ;  /* 0x0000763235157816 */ /* 0x020fe20000000015 */
[----:B------:R-:W-:Y:S01]  /*9a70*/  IMAD R37, R3, 0x2, R35 ;  /* 0x0000000203257824 */ /* 0x000fe200078e0223 */
[----:B------:R-:W-:-:S03]  /*9a80*/  LOP3.LUT R0, R132, 0x60, RZ, 0xfc, !PT ;  /* 0x0000006084007812 */ /* 0x000fc600078efcff */
[----:B------:R3:W-:Y:S01]  /*9a90*/  @P4 STG.E.U16 desc[UR26][R22.64], R21 ;  /* 0x0000001516004986 */ /* 0x0007e2000c10151a */
[C---:B------:R-:W-:Y:S02]  /*9aa0*/  LEA R32, P4, R35.reuse, R60, 0x1 ;  /* 0x0000003c23207211 */ /* 0x040fe400078808ff */
[----:B0-----:R-:W-:Y:S01]  /*9ab0*/  ISETP.LT.AND P3, PT, R0, UR6, !P0 ;  /* 0x0000000600007c0c */ /* 0x001fe2000c761270 */
[----:B------:R-:W0:Y:S01]  /*9ac0*/  LDCU UR6, c[0x0][0x39c] ;  /* 0x00007380ff0677ac */ /* 0x000e220008000800 */
[----:B------:R-:W-:Y:S01]  /*9ad0*/  LEA.HI.X.SX32 R33, R35, R2, 0x1, P4 ;  /* 0x0000000223217211 */ /* 0x000fe200020f0eff */
[----:B------:R-:W-:Y:S01]  /*9ae0*/  IMAD R35, R3, 0x2, R37 ;  /* 0x0000000203237824 */ /* 0x000fe200078e0225 */
[----:B------:R-:W-:Y:S02]  /*9af0*/  LEA R20, P4, R37, R60, 0x1 ;  /* 0x0000003c25147211 */ /* 0x000fe400078808ff */
[----:B------:R-:W-:Y:S01]  /*9b00*/  LOP3.LUT R0, R132, 0x62, RZ, 0xfc, !PT ;  /* 0x0000006284007812 */ /* 0x000fe200078efcff */
[----:B------:R-:W-:Y:S01]  /*9b10*/  @P6 STG.E.U16 desc[UR26][R32.64], R54 ;  /* 0x0000003620006986 */ /* 0x000fe2000c10151a */
[----:B---3--:R-:W-:-:S02]  /*9b20*/  PRMT R23, R54, 0x7632, R23 ;  /* 0x0000763236177816 */ /* 0x008fc40000000017 */
[----:B------:R-:W-:Y:S02]  /*9b30*/  LEA.HI.X.SX32 R21, R37, R2, 0x1, P4 ;  /* 0x0000000225157211 */ /* 0x000fe400020f0eff */
[----:B------:R-:W-:Y:S02]  /*9b40*/  LEA R22, P6, R35, R60, 0x1 ;  /* 0x0000003c23167211 */ /* 0x000fe400078c08ff */
[----:B--2---:R-:W-:Y:S01]  /*9b50*/  ISETP.LT.AND P4, PT, R0, UR4, !P0 ;  /* 0x0000000400007c0c */ /* 0x004fe2000c781270 */
[----:B------:R2:W-:Y:S01]  /*9b60*/  @P5 STG.E.U16 desc[UR26][R20.64], R23 ;  /* 0x0000001714005986 */ /* 0x0005e2000c10151a */
[----:B------:R-:W3:Y:S01]  /*9b70*/  LDCU UR4, c[0x0][0x39c] ;  /* 0x00007380ff0477ac */ /* 0x000ee20008000800 */
[----:B------:R-:W-:-:S04]  /*9b80*/  LOP3.LUT R0, R132, 0x66, RZ, 0xfc, !PT ;  /* 0x0000006684007812 */ /* 0x000fc800078efcff */
[----:B0-----:R-:W-:Y:S01]  /*9b90*/  ISETP.LT.AND P5, PT, R0, UR6, !P0 ;  /* 0x0000000600007c0c */ /* 0x001fe2000c7a1270 */
[----:B------:R-:W0:Y:S01]  /*9ba0*/  LDCU UR6, c[0x0][0x39c] ;  /* 0x00007380ff0677ac */ /* 0x000e220008000800 */
[----:B------:R-:W-:Y:S02]  /*9bb0*/  LOP3.LUT R0, R132, 0x68, RZ, 0xfc, !PT ;  /* 0x0000006884007812 */ /* 0x000fe400078efcff */
[----:B--2---:R-:W-:Y:S01]  /*9bc0*/  LEA.HI.X.SX32 R23, R35, R2, 0x1, P6 ;  /* 0x0000000223177211 */ /* 0x004fe200030f0eff */
        /* <DEDUP_REMOVED lines=19> */
[----:B---3--:R-:W-:Y:S02]  /*9d00*/  LEA R32, P3, R37, R60, 0x1 ;  /* 0x0000003c25207211 */ /* 0x008fe400078608ff */
[-C--:B------:R-:W-:Y:S02]  /*9d10*/  LEA.HI.X.SX32 R23, R35, R2.reuse, 0x1, P2 ;  /* 0x0000000223177211 */ /* 0x080fe400010f0eff */
[----:B-----5:R-:W-:Y:S02]  /*9d20*/  PRMT R21, R56, 0x7632, R21 ;  /* 0x0000763238157816 */ /* 0x020fe40000000015 */
[----:B------:R-:W-:Y:S01]  /*9d30*/  LEA.HI.X.SX32 R33, R37, R2, 0x1, P3 ;  /* 0x0000000225217211 */ /* 0x000fe200018f0eff */
[C---:B------:R-:W-:Y:S01]  /*9d40*/  IMAD R37, R3.reuse, 0x2, R37 ;  /* 0x0000000203257824 */ /* 0x040fe200078e0225 */
[----:B-1----:R-:W-:Y:S01]  /*9d50*/  ISETP.LT.AND P2, PT, R0, UR5, !P0 ;  /* 0x0000000500007c0c */ /* 0x002fe2000c741270 */
[----:B------:R1:W-:Y:S01]  /*9d60*/  @P4 STG.E.U16 desc[UR26][R22.64], R21 ;  /* 0x0000001516004986 */ /* 0x0003e2000c10151a */
[----:B------:R-:W3:Y:S01]  /*9d70*/  LDCU UR5, c[0x0][0x39c] ;  /* 0x00007380ff0577ac */ /* 0x000ee20008000800 */
[----:B------:R-:W-:Y:S01]  /*9d80*/  IMAD R35, R3, 0x2, R37 ;  /* 0x0000000203237824 */ /* 0x000fe200078e0225 */
[----:B------:R-:W-:Y:S01]  /*9d90*/  LOP3.LUT R0, R132, 0x6e, RZ, 0xfc, !PT ;  /* 0x0000006e84007812 */ /* 0x000fe200078efcff */
[----:B------:R5:W-:Y:S01]  /*9da0*/  @P6 STG.E.U16 desc[UR26][R32.64], R57 ;  /* 0x0000003920006986 */ /* 0x000be2000c10151a */
[----:B------:R-:W-:-:S02]  /*9db0*/  LEA R20, P6, R37, R60, 0x1 ;  /* 0x0000003c25147211 */ /* 0x000fc400078c08ff */
[----:B--2---:R-:W-:Y:S01]  /*9dc0*/  ISETP.LT.AND P4, PT, R0, UR4, !P0 ;  /* 0x0000000400007c0c */ /* 0x004fe2000c781270 */
[----:B------:R-:W2:Y:S01]  /*9dd0*/  LDCU UR4, c[0x0][0x39c] ;  /* 0x00007380ff0477ac */ /* 0x000ea20008000800 */
[----:B0-----:R-:W-:Y:S02]  /*9de0*/  ISETP.LT.AND P3, PT, R34, UR6, !P0 ;  /* 0x0000000622007c0c */ /* 0x001fe4000c761270 */
[----:B------:R-:W-:Y:S01]  /*9df0*/  LOP3.LUT R0, R132, 0x70, RZ, 0xfc, !PT ;  /* 0x0000007084007812 */ /* 0x000fe200078efcff */
[----:B------:R-:W0:Y:S01]  /*9e00*/  LDCU UR6, c[0x0][0x39c] ;  /* 0x00007380ff0677ac */ /* 0x000e220008000800 */
[----:B-1----:R-:W-:Y:S02]  /*9e10*/  LEA.HI.X.SX32 R21, R37, R2, 0x1, P6 ;  /* 0x0000000225157211 */ /* 0x002fe400030f0eff */
[----:B------:R-:W-:Y:S02]  /*9e20*/  LEA R22, P6, R35, R60, 0x1 ;  /* 0x0000003c23167211 */ /* 0x000fe400078c08ff */
[----:B-----5:R-:W-:-:S02]  /*9e30*/  PRMT R33, R57, 0x7632, R33 ;  /* 0x0000763239217816 */ /* 0x020fc40000000021 */
[----:B------:R-:W-:Y:S01]  /*9e40*/  LEA.HI.X.SX32 R23, R35, R2, 0x1, P6 ;  /* 0x0000000223177211 */ /* 0x000fe200030f0eff */
[----:B------:R-:W-:Y:S01]  /*9e50*/  IMAD R35, R3, 0x2, R35 ;  /* 0x0000000203237824 */ /* 0x000fe200078e0223 */
[----:B------:R-:W-:Y:S01]  /*9e60*/  PRMT R34, R5, 0x7632, R34 ;  /* 0x0000763205227816 */ /* 0x000fe20000000022 */
[----:B------:R1:W-:Y:S01]  /*9e70*/  @P5 STG.E.U16 desc[UR26][R20.64], R33 ;  /* 0x0000002114005986 */ /* 0x0003e2000c10151a */
[----:B---3--:R-:W-:Y:S01]  /*9e80*/  ISETP.LT.AND P5, PT, R0, UR5, !P0 ;  /* 0x0000000500007c0c */ /* 0x008fe2000c7a1270 */
[----:B------:R-:W-:Y:S01]  /*9e90*/  IMAD R37, R3, 0x2, R35 ;  /* 0x0000000203257824 */ /* 0x000fe200078e0223 */
[----:B------:R-:W3:Y:S01]  /*9ea0*/  LDCU UR5, c[0x0][0x39c] ;  /* 0x00007380ff0577ac */ /* 0x000ee20008000800 */
[----:B------:R-:W-:Y:S01]  /*9eb0*/  @P1 STG.E.U16 desc[UR26][R22.64], R58 ;  /* 0x0000003a16001986 */ /* 0x000fe2000c10151a */
[----:B------:R-:W-:Y:S02]  /*9ec0*/  LEA R32, P1, R35, R60, 0x1 ;  /* 0x0000003c23207211 */ /* 0x000fe400078208ff */
[----:B------:R-:W-:-:S02]  /*9ed0*/  LOP3.LUT R0, R132, 0x72, RZ, 0xfc, !PT ;  /* 0x0000007284007812 */ /* 0x000fc400078efcff */
[----:B-1----:R-:W-:Y:S02]  /*9ee0*/  LEA.HI.X.SX32 R33, R35, R2, 0x1, P1 ;  /* 0x0000000223217211 */ /* 0x002fe400008f0eff */
[----:B------:R-:W-:Y:S02]  /*9ef0*/  PRMT R21, R58, 0x7632, R21 ;  /* 0x000076323a157816 */ /* 0x000fe40000000015 */
[----:B------:R-:W-:Y:S02]  /*9f00*/  LEA R20, P6, R37, R60, 0x1 ;  /* 0x0000003c25147211 */ /* 0x000fe400078c08ff */
[----:B--2---:R-:W-:Y:S01]  /*9f10*/  ISETP.LT.AND P1, PT, R0, UR4, !P0 ;  /* 0x0000000400007c0c */ /* 0x004fe2000c721270 */
[----:B------:R1:W-:Y:S01]  /*9f20*/  @P2 STG.E.U16 desc[UR26][R32.64], R21 ;  /* 0x0000001520002986 */ /* 0x0003e2000c10151a */
[----:B------:R-:W-:Y:S01]  /*9f30*/  LOP3.LUT R0, R132, 0x74, RZ, 0xfc, !PT ;  /* 0x0000007484007812 */ /* 0x000fe200078efcff */
[----:B------:R-:W2:Y:S03]  /*9f40*/  LDCU UR4, c[0x0][0x39c] ;  /* 0x00007380ff0477ac */ /* 0x000ea60008000800 */
[----:B0-----:R-:W-:Y:S01]  /*9f50*/  ISETP.LT.AND P2, PT, R0, UR6, !P0 ;  /* 0x0000000600007c0c */ /* 0x001fe2000c741270 */
[----:B------:R-:W0:Y:S01]  /*9f60*/  LDCU UR6, c[0x0][0x39c] ;  /* 0x00007380ff0677ac */ /* 0x000e220008000800 */
[----:B------:R-:W-:-:S02]  /*9f70*/  LOP3.LUT R0, R132, 0x76, RZ, 0xfc, !PT ;  /* 0x0000007684007812 */ /* 0x000fc400078efcff */
[----:B-1----:R-:W-:Y:S01]  /*9f80*/  LEA.HI.X.SX32 R21, R37, R2, 0x1, P6 ;  /* 0x0000000225157211 */ /* 0x002fe200030f0eff */
[----:B------:R-:W-:-:S04]  /*9f90*/  IMAD R37, R3, 0x2, R37 ;  /* 0x0000000203257824 */ /* 0x000fc800078e0225 */
[----:B------:R-:W-:Y:S01]  /*9fa0*/  IMAD R35, R3, 0x2, R37 ;  /* 0x0000000203237824 */ /* 0x000fe200078e0225 */
[C---:B------:R-:W-:Y:S01]  /*9fb0*/  LEA R22, P6, R37.reuse, R60, 0x1 ;  /* 0x0000003c25167211 */ /* 0x040fe200078c08ff */
[----:B------:R1:W-:Y:S01]  /*9fc0*/  @P3 STG.E.U16 desc[UR26][R20.64], R59 ;  /* 0x0000003b14003986 */ /* 0x0003e2000c10151a */
[----:B---3--:R-:W-:Y:S01]  /*9fd0*/  ISETP.LT.AND P3, PT, R0, UR5, !P0 ;  /* 0x0000000500007c0c */ /* 0x008fe2000c761270 */
[----:B------:R-:W3:Y:S01]  /*9fe0*/  LDCU UR5, c[0x0][0x39c] ;  /* 0x00007380ff0577ac */ /* 0x000ee20008000800 */
[----:B------:R-:W-:Y:S02]  /*9ff0*/  LEA.HI.X.SX32 R23, R37, R2, 0x1, P6 ;  /* 0x0000000225177211 */ /* 0x000fe400030f0eff */
[C---:B------:R-:W-:Y:S02]  /*a000*/  LEA R32, P6, R35.reuse, R60, 0x1 ;  /* 0x0000003c23207211 */ /* 0x040fe400078c08ff */
[----:B------:R-:W-:Y:S02]  /*a010*/  LOP3.LUT R0, R132, 0x78, RZ, 0xfc, !PT ;  /* 0x0000007884007812 */ /* 0x000fe400078efcff */
[----:B------:R-:W-:Y:S01]  /*a020*/  LEA.HI.X.SX32 R33, R35, R2, 0x1, P6 ;  /* 0x0000000223217211 */ /* 0x000fe200030f0eff */
[----:B------:R-:W-:Y:S01]  /*a030*/  IMAD R35, R3, 0x2, R35 ;  /* 0x0000000203237824 */ /* 0x000fe200078e0223 */
[----:B-1----:R-:W-:-:S03]  /*a040*/  PRMT R21, R59, 0x7632, R21 ;  /* 0x000076323b157816 */ /* 0x002fc60000000015 */
[----:B------:R-:W-:Y:S02]  /*a050*/  IMAD R37, R3, 0x2, R35 ;  /* 0x0000000203257824 */ /* 0x000fe400078e0223 */
[----:B------:R1:W-:Y:S01]  /*a060*/  @P4 STG.E.U16 desc[UR26][R22.64], R21 ;  /* 0x0000001516004986 */ /* 0x0003e2000c10151a */
[----:B--2---:R-:W-:Y:S01]  /*a070*/  ISETP.LT.AND P4, PT, R0, UR4, !P0 ;  /* 0x0000000400007c0c */ /* 0x004fe2000c781270 */
[----:B------:R-:W2:Y:S01]  /*a080*/  LDCU UR4, c[0x0][0x39c] ;  /* 0x00007380ff0477ac */ /* 0x000ea20008000800 */
[----:B------:R-:W-:Y:S01]  /*a090*/  LOP3.LUT R0, R132, 0x7a, RZ, 0xfc, !PT ;  /* 0x0000007a84007812 */ /* 0x000fe200078efcff */
[----:B----4-:R-:W-:Y:S01]  /*a0a0*/  @P5 STG.E.U16 desc[UR26][R32.64], R40 ;  /* 0x0000002820005986 */ /* 0x010fe2000c10151a */
[----:B------:R-:W-:-:S04]  /*a0b0*/  LEA R20, P5, R35, R60, 0x1 ;  /* 0x0000003c23147211 */ /* 0x000fc800078a08ff */
[----:B-1----:R-:W-:Y:S02]  /*a0c0*/  LEA.HI.X.SX32 R21, R35, R2, 0x1, P5 ;  /* 0x0000000223157211 */ /* 0x002fe400028f0eff */
[----:B------:R-:W-:Y:S02]  /*a0d0*/  PRMT R23, R40, 0x7632, R23 ;  /* 0x0000763228177816 */ /* 0x000fe40000000017 */
[----:B------:R-:W-:Y:S02]  /*a0e0*/  LEA R22, P6, R37, R60, 0x1 ;  /* 0x0000003c25167211 */ /* 0x000fe400078c08ff */
[----:B---3--:R-:W-:Y:S01]  /*a0f0*/  ISETP.LT.AND P5, PT, R0, UR5, !P0 ;  /* 0x0000000500007c0c */ /* 0x008fe2000c7a1270 */
[----:B------:R1:W-:Y:S01]  /*a100*/  @P1 STG.E.U16 desc[UR26][R20.64], R23 ;  /* 0x0000001714001986 */ /* 0x0003e2000c10151a */
[----:B------:R-:W-:Y:S01]  /*a110*/  LOP3.LUT R0, R132, 0x7c, RZ, 0xfc, !PT ;  /* 0x0000007c84007812 */ /* 0x000fe200078efcff */
[----:B------:R-:W3:Y:S03]  /*a120*/  LDCU UR5, c[0x0][0x39c] ;  /* 0x00007380ff0577ac */ /* 0x000ee60008000800 */
        /* <DEDUP_REMOVED lines=8> */
[----:B--2---:R-:W-:Y:S01]  /*a1b0*/  ISETP.LT.AND P2, PT, R0, UR4, !P0 ;  /* 0x0000000400007c0c */ /* 0x004fe2000c741270 */
[----:B------:R-:W2:Y:S01]  /*a1c0*/  LDCU UR4, c[0x0][0x39c] ;  /* 0x00007380ff0477ac */ /* 0x000ea20008000800 */
        /* <DEDUP_REMOVED lines=8> */
[----:B---3--:R-:W-:Y:S01]  /*a250*/  ISETP.LT.AND P3, PT, R0, UR5, !P0 ;  /* 0x0000000500007c0c */ /* 0x008fe2000c761270 */
[----:B------:R-:W3:Y:S01]  /*a260*/  LDCU UR5, c[0x0][0x39c] ;  /* 0x00007380ff0577ac */ /* 0x000ee20008000800 */
[----:B------:R-:W-:Y:S01]  /*a270*/  LOP3.LUT R0, R132, 0x82, RZ, 0xfc, !PT ;  /* 0x0000008284007812 */ /* 0x000fe200078efcff */
[----:B------:R4:W-:Y:S01]  /*a280*/  @P4 STG.E.U16 desc[UR26][R20.64], R42 ;  /* 0x0000002a14004986 */ /* 0x0009e2000c10151a */
[-C--:B------:R-:W-:Y:S02]  /*a290*/  LEA R22, P4, R35, R60.reuse, 0x1 ;  /* 0x0000003c23167211 */ /* 0x080fe400078808ff */
[----:B-1----:R-:W-:Y:S02]  /*a2a0*/  LEA R32, P6, R37, R60, 0x1 ;  /* 0x0000003c25207211 */ /* 0x002fe400078c08ff */
[----:B------:R-:W-:-:S02]  /*a2b0*/  LEA.HI.X.SX32 R23, R35, R2, 0x1, P4 ;  /* 0x0000000223177211 */ /* 0x000fc400020f0eff */
[----:B------:R-:W-:Y:S01]  /*a2c0*/  LEA.HI.X.SX32 R33, R37, R2, 0x1, P6 ;  /* 0x0000000225217211 */ /* 0x000fe200030f0eff */
[C---:B------:R-:W-:Y:S01]  /*a2d0*/  IMAD R37, R3.reuse, 0x2, R37 ;  /* 0x0000000203257824 */ /* 0x040fe200078e0225 */
[----:B----4-:R-:W-:Y:S02]  /*a2e0*/  PRMT R21, R42, 0x7632, R21 ;  /* 0x000076322a157816 */ /* 0x010fe40000000015 */
[----:B--2---:R-:W-:Y:S01]  /*a2f0*/  ISETP.LT.AND P4, PT, R0, UR4, !P0 ;  /* 0x0000000400007c0c */ /* 0x004fe2000c781270 */
[----:B------:R-:W-:Y:S01]  /*a300*/  IMAD R35, R3, 0x2, R37 ;  /* 0x0000000203237824 */ /* 0x000fe200078e0225 */
[----:B------:R-:W-:Y:S01]  /*a310*/  LEA R20, P6, R37, R60, 0x1 ;  /* 0x0000003c25147211 */ /* 0x000fe200078c08ff */
[----:B------:R1:W-:Y:S01]  /*a320*/  @P5 STG.E.U16 desc[UR26][R22.64], R21 ;  /* 0x0000001516005986 */ /* 0x0003e2000c10151a */
[----:B------:R-:W-:Y:S01]  /*a330*/  LOP3.LUT R0, R132, 0x84, RZ, 0xfc, !PT ;  /* 0x0000008484007812 */ /* 0x000fe200078efcff */
[----:B------:R-:W2:Y:S02]  /*a340*/  LDCU UR4, c[0x0][0x39c] ;  /* 0x00007380ff0477ac */ /* 0x000ea40008000800 */
[----:B------:R4:W-:Y:S01]  /*a350*/  @P1 STG.E.U16 desc[UR26][R32.64], R43 ;  /* 0x0000002b20001986 */ /* 0x0009e2000c10151a */
[----:B0-----:R-:W-:Y:S01]  /*a360*/  ISETP.LT.AND P5, PT, R0, UR6, !P0 ;  /* 0x0000000600007c0c */ /* 0x001fe2000c7a1270 */
[----:B------:R-:W0:Y:S01]  /*a370*/  LDCU UR6, c[0x0][0x39c] ;  /* 0x00007380ff0677ac */ /* 0x000e220008000800 */
[----:B------:R-:W-:-:S04]  /*a380*/  LOP3.LUT R0, R132, 0x86, RZ, 0xfc, !PT ;  /* 0x0000008684007812 */ /* 0x000fc800078efcff */
[----:B---3--:R-:W-:Y:S01]  /*a390*/  ISETP.LT.AND P1, PT, R0, UR5, !P0 ;  /* 0x0000000500007c0c */ /* 0x008fe2000c721270 */
[----:B------:R-:W3:Y:S01]  /*a3a0*/  LDCU UR5, c[0x0][0x39c] ;  /* 0x00007380ff0577ac */ /* 0x000ee20008000800 */
[----:B-1----:R-:W-:Y:S02]  /*a3b0*/  LEA.HI.X.SX32 R21, R37, R2, 0x1, P6 ;  /* 0x0000000225157211 */ /* 0x002fe400030f0eff */
[----:B------:R-:W-:Y:S02]  /*a3c0*/  LEA R22, P6, R35, R60, 0x1 ;  /* 0x0000003c23167211 */ /* 0x000fe400078c08ff */
[----:B----4-:R-:W-:Y:S02]  /*a3d0*/  PRMT R33, R43, 0x7632, R33 ;  /* 0x000076322b217816 */ /* 0x010fe40000000021 */
[----:B------:R-:W-:Y:S01]  /*a3e0*/  LEA.HI.X.SX32 R23, R35, R2, 0x1, P6 ;  /* 0x0000000223177211 */ /* 0x000fe200030f0eff */
[C---:B------:R-:W-:Y:S01]  /*a3f0*/  IMAD R35, R3.reuse, 0x2, R35 ;  /* 0x0000000203237824 */ /* 0x040fe200078e0223 */
[----:B------:R-:W-:Y:S01]  /*a400*/  LOP3.LUT R0, R132, 0x88, RZ, 0xfc, !PT ;  /* 0x0000008884007812 */ /* 0x000fe200078efcff */
[----:B------:R1:W-:Y:S02]  /*a410*/  @P2 STG.E.U16 desc[UR26][R20.64], R33 ;  /* 0x0000002114002986 */ /* 0x0003e4000c10151a */
[----:B------:R-:W-:Y:S01]  /*a420*/  IMAD R37, R3, 0x2, R35 ;  /* 0x0000000203257824 */ /* 0x000fe200078e0223 */
[----:B--2---:R-:W-:Y:S01]  /*a430*/  ISETP.LT.AND P2, PT, R0, UR4, !P0 ;  /* 0x0000000400007c0c */ /* 0x004fe2000c741270 */
[----:B------:R-:W-:Y:S01]  /*a440*/  @P3 STG.E.U16 desc[UR26][R22.64], R44 ;  /* 0x0000002c16003986 */ /* 0x000fe2000c10151a */
[----:B------:R-:W-:Y:S01]  /*a450*/  LEA R32, P3, R35, R60, 0x1 ;  /* 0x0000003c23207211 */ /* 0x000fe200078608ff */
[----:B------:R-:W2:Y:S01]  /*a460*/  LDCU UR4, c[0x0][0x39c] ;  /* 0x00007380ff0477ac */ /* 0x000ea20008000800 */
[----:B------:R-:W-:-:S02]  /*a470*/  LOP3.LUT R0, R132, 0x8a, RZ, 0xfc, !PT ;  /* 0x0000008a84007812 */ /* 0x000fc400078efcff */
        /* <DEDUP_REMOVED lines=28> */
[----:B------:R-:W-:Y:S01]  /*a640*/  @P2 STG.E.U16 desc[UR26][R32.64], R46 ;  /* 0x0000002e20002986 */ /* 0x000fe2000c10151a */
[----:B------:R-:W-:-:S04]  /*a650*/  LEA R20, P2, R35, R60, 0x1 ;  /* 0x0000003c23147211 */ /* 0x000fc800078408ff */
        /* <DEDUP_REMOVED lines=35> */
[----:B---3--:R-:W-:Y:S01]  /*a890*/  ISETP.LT.AND P1, PT, R0, UR5, !P0 ;  /* 0x0000000500007c0c */ /* 0x008fe2000c721270 */
[----:B------:R-:W-:Y:S01]  /*a8a0*/  IMAD R35, R3, 0x2, R37 ;  /* 0x0000000203237824 */ /* 0x000fe200078e0225 */
[----:B------:R-:W-:Y:S01]  /*a8b0*/  LEA R20, P6, R37, R60, 0x1 ;  /* 0x0000003c25147211 */ /* 0x000fe200078c08ff */
[----:B------:R1:W-:Y:S01]  /*a8c0*/  @P2 STG.E.U16 desc[UR26][R22.64], R21 ;  /* 0x0000001516002986 */ /* 0x0003e2000c10151a */
[----:B------:R-:W-:Y:S01]  /*a8d0*/  LOP3.LUT R0, R132, 0x9c, RZ, 0xfc, !PT ;  /* 0x0000009c84007812 */ /* 0x000fe200078efcff */
[----:B------:R-:W3:Y:S02]  /*a8e0*/  LDCU UR5, c[0x0][0x39c] ;  /* 0x00007380ff0577ac */ /* 0x000ee40008000800 */
[----:B------:R4:W-:Y:S01]  /*a8f0*/  @P3 STG.E.U16 desc[UR26][R32.64], R5 ;  /* 0x0000000520003986 */ /* 0x0009e2000c10151a */
[----:B0-----:R-:W-:Y:S01]  /*a900*/  ISETP.LT.AND P2, PT, R0, UR6, !P0 ;  /* 0x0000000600007c0c */ /* 0x001fe2000c741270 */
[----:B------:R-:W0:Y:S01]  /*a910*/  LDCU UR6, c[0x0][0x39c] ;  /* 0x00007380ff0677ac */ /* 0x000e220008000800 */
[----:B------:R-:W-:-:S04]  /*a920*/  LOP3.LUT R0, R132, 0x9e, RZ, 0xfc, !PT ;  /* 0x0000009e84007812 */ /* 0x000fc800078efcff */
[----:B--2---:R-:W-:Y:S01]  /*a930*/  ISETP.LT.AND P3, PT, R0, UR4, !P0 ;  /* 0x0000000400007c0c */ /* 0x004fe2000c761270 */
[----:B------:R-:W2:Y:S01]  /*a940*/  LDCU UR4, c[0x0][0x39c] ;  /* 0x00007380ff0477ac */ /* 0x000ea20008000800 */
[----:B-1----:R-:W-:Y:S02]  /*a950*/  LEA.HI.X.SX32 R21, R37, R2, 0x1, P6 ;  /* 0x0000000225157211 */ /* 0x002fe400030f0eff */
[C---:B------:R-:W-:Y:S02]  /*a960*/  LEA R22, P6, R35.reuse, R60, 0x1 ;  /* 0x0000003c23167211 */ /* 0x040fe400078c08ff */
[----:B------:R-:W-:Y:S01]  /*a970*/  LOP3.LUT R0, R132, 0xa0, RZ, 0xfc, !PT ;  /* 0x000000a084007812 */ /* 0x000fe200078efcff */
[----:B------:R1:W-:Y:S01]  /*a980*/  @P4 STG.E.U16 desc[UR26][R20.64], R34 ;  /* 0x0000002214004986 */ /* 0x0003e2000c10151a */
[----:B------:R-:W-:Y:S01]  /*a990*/  LEA.HI.X.SX32 R23, R35, R2, 0x1, P6 ;  /* 0x0000000223177211 */ /* 0x000fe200030f0eff */
[----:B------:R-:W-:Y:S01]  /*a9a0*/  IMAD R35, R3, 0x2, R35 ;  /* 0x0000000203237824 */ /* 0x000fe200078e0223 */
[----:B---3--:R-:W-:Y:S01]  /*a9b0*/  ISETP.LT.AND P4, PT, R0, UR5, !P0 ;  /* 0x0000000500007c0c */ /* 0x008fe2000c781270 */
[----:B------:R-:W3:Y:S01]  /*a9c0*/  LDCU UR5, c[0x0][0x39c] ;  /* 0x00007380ff0577ac */ /* 0x000ee20008000800 */
[----:B------:R-:W-:Y:S01]  /*a9d0*/  LOP3.LUT R0, R132, 0xa2, RZ, 0xfc, !PT ;  /* 0x000000a284007812 */ /* 0x000fe200078efcff */
[----:B------:R-:W-:Y:S01]  /*a9e0*/  @P5 STG.E.U16 desc[UR26][R22.64], R6 ;  /* 0x0000000616005986 */ /* 0x000fe2000c10151a */
[----:B------:R-:W-:Y:S01]  /*a9f0*/  LEA R4, P5, R35, R60, 0x1 ;  /* 0x0000003c23047211 */ /* 0x000fe200078a08ff */
[----:B----4-:R-:W-:-:S03]  /*aa00*/  IMAD R33, R3, 0x2, R35 ;  /* 0x0000000203217824 */ /* 0x010fc600078e0223 */
[----:B------:R-:W-:Y:S02]  /*aa10*/  LEA.HI.X.SX32 R5, R35, R2, 0x1, P5 ;  /* 0x0000000223057211 */ /* 0x000fe400028f0eff */
[----:B-1----:R-:W-:Y:S02]  /*aa20*/  PRMT R21, R6, 0x7632, R21 ;  /* 0x0000763206157816 */ /* 0x002fe40000000015 */
        /* <DEDUP_REMOVED lines=25> */
[-C--:B------:R-:W-:Y:S01]  /*abc0*/  LEA R20, P6, R33, R60.reuse, 0x1 ;  /* 0x0000003c21147211 */ /* 0x080fe200078c08ff */
[----:B------:R4:W-:Y:S01]  /*abd0*/  @P4 STG.E.U16 desc[UR26][R4.64], R8 ;  /* 0x0000000804004986 */ /* 0x0009e2000c10151a */
[C---:B------:R-:W-:Y:S02]  /*abe0*/  LEA R6, P4, R35.reuse, R60, 0x1 ;  /* 0x0000003c23067211 */ /* 0x040fe400078808ff */
[----:B------:R-:W-:Y:S02]  /*abf0*/  LOP3.LUT R0, R132, 0xaa, RZ, 0xfc, !PT ;  /* 0x000000aa84007812 */ /* 0x000fe400078efcff */
[----:B------:R-:W-:-:S02]  /*ac00*/  LEA.HI.X.SX32 R7, R35, R2, 0x1, P4 ;  /* 0x0000000223077211 */ /* 0x000fc400020f0eff */
[----:B---3--:R-:W-:Y:S01]  /*ac10*/  ISETP.LT.AND P4, PT, R0, UR5, !P0 ;  /* 0x0000000500007c0c */ /* 0x008fe2000c781270 */
[----:B------:R-:W3:Y:S01]  /*ac20*/  LDCU UR5, c[0x0][0x39c] ;  /* 0x00007380ff0577ac */ /* 0x000ee20008000800 */
[----:B-1----:R-:W-:Y:S01]  /*ac30*/  LEA.HI.X.SX32 R21, R33, R2, 0x1, P6 ;  /* 0x0000000221157211 */ /* 0x002fe200030f0eff */
[----:B------:R-:W-:Y:S01]  /*ac40*/  IMAD R33, R3, 0x2, R33 ;  /* 0x0000000203217824 */ /* 0x000fe200078e0221 */
[----:B------:R-:W-:Y:S02]  /*ac50*/  PRMT R22, R9, 0x7632, R22 ;  /* 0x0000763209167816 */ /* 0x000fe40000000016 */
[----:B----4-:R-:W-:Y:S01]  /*ac60*/  PRMT R5, R8, 0x7632, R5 ;  /* 0x0000763208057816 */ /* 0x010fe20000000005 */
[----:B------:R-:W-:Y:S01]  /*ac70*/  IMAD R23, R3, 0x2, R33 ;  /* 0x0000000203177824 */ /* 0x000fe200078e0221 */
[----:B------:R-:W-:Y:S02]  /*ac80*/  LEA R4, P6, R33, R60, 0x1 ;  /* 0x0000003c21047211 */ /* 0x000fe400078c08ff */
[----:B------:R-:W-:Y:S01]  /*ac90*/  LOP3.LUT R0, R132, 0xac, RZ, 0xfc, !PT ;  /* 0x000000ac84007812 */ /* 0x000fe200078efcff */
[----:B------:R1:W-:Y:S03]  /*aca0*/  @P5 STG.E.U16 desc[UR26][R6.64], R5 ;  /* 0x0000000506005986 */ /* 0x0003e6000c10151a */
[----:B0-----:R-:W-:Y:S01]  /*acb0*/  ISETP.LT.AND P5, PT, R0, UR6, !P0 ;  /* 0x0000000600007c0c */ /* 0x001fe2000c7a1270 */
[----:B------:R0:W-:Y:S01]  /*acc0*/  @P1 STG.E.U16 desc[UR26][R20.64], R9 ;  /* 0x0000000914001986 */ /* 0x0001e2000c10151a */
[----:B------:R-:W-:Y:S01]  /*acd0*/  LOP3.LUT R0, R132, 0xae, RZ, 0xfc, !PT ;  /* 0x000000ae84007812 */ /* 0x000fe200078efcff */
[----:B------:R-:W4:Y:S03]  /*ace0*/  LDCU UR6, c[0x0][0x39c] ;  /* 0x00007380ff0677ac */ /* 0x000f260008000800 */
[----:B--2---:R-:W-:Y:S01]  /*acf0*/  ISETP.LT.AND P1, PT, R0, UR4, !P0 ;  /* 0x0000000400007c0c */ /* 0x004fe2000c721270 */
[----:B------:R-:W2:Y:S01]  /*ad00*/  LDCU UR4, c[0x0][0x39c] ;  /* 0x00007380ff0477ac */ /* 0x000ea20008000800 */
[----:B------:R-:W-:-:S02]  /*ad10*/  LOP3.LUT R0, R132, 0xb0, RZ, 0xfc, !PT ;  /* 0x000000b084007812 */ /* 0x000fc400078efcff */
[----:B-1----:R-:W-:Y:S02]  /*ad20*/  LEA.HI.X.SX32 R5, R33, R2, 0x1, P6 ;  /* 0x0000000221057211 */ /* 0x002fe400030f0eff */
[----:B------:R-:W-:-:S03]  /*ad30*/  LEA R6, P6, R23, R60, 0x1 ;  /* 0x0000003c17067211 */ /* 0x000fc600078c08ff */
[----:B------:R1:W-:Y:S01]  /*ad40*/  @P2 STG.E.U16 desc[UR26][R4.64], R22 ;  /* 0x0000001604002986 */ /* 0x0003e2000c10151a */
[----:B------:R-:W-:Y:S01]  /*ad50*/  LEA.HI.X.SX32 R7, R23, R2, 0x1, P6 ;  /* 0x0000000217077211 */ /* 0x000fe200030f0eff */
[----:B------:R-:W-:Y:S01]  /*ad60*/  IMAD R23, R3, 0x2, R23 ;  /* 0x0000000203177824 */ /* 0x000fe200078e0217 */
[----:B---3--:R-:W-:Y:S01]  /*ad70*/  ISETP.LT.AND P2, PT, R0, UR5, !P0 ;  /* 0x0000000500007c0c */ /* 0x008fe2000c741270 */
[----:B------:R-:W3:Y:S01]  /*ad80*/  LDCU UR5, c[0x0][0x39c] ;  /* 0x00007380ff0577ac */ /* 0x000ee20008000800 */
[----:B------:R-:W-:Y:S01]  /*ad90*/  LOP3.LUT R0, R132, 0xb2, RZ, 0xfc, !PT ;  /* 0x000000b284007812 */ /* 0x000fe200078efcff */
[----:B------:R5:W-:Y:S01]  /*ada0*/  @P3 STG.E.U16 desc[UR26][R6.64], R10 ;  /* 0x0000000a06003986 */ /* 0x000be2000c10151a */
[----:B------:R-:W-:Y:S01]  /*adb0*/  LEA R8, P3, R23, R60, 0x1 ;  /* 0x0000003c17087211 */ /* 0x000fe200078608ff */
[----:B0-----:R-:W-:-:S03]  /*adc0*/  IMAD R21, R3, 0x2, R23 ;  /* 0x0000000203157824 */ /* 0x001fc600078e0217 */
[----:B------:R-:W-:Y:S02]  /*add0*/  LEA.HI.X.SX32 R9, R23, R2, 0x1, P3 ;  /* 0x0000000217097211 */ /* 0x000fe400018f0eff */
[----:B-1----:R-:W-:Y:S02]  /*ade0*/  PRMT R5, R10, 0x7632, R5 ;  /* 0x000076320a057816 */ /* 0x002fe40000000005 */
[----:B------:R-:W-:Y:S02]  /*adf0*/  LEA R4, P6, R21, R60, 0x1 ;  /* 0x0000003c15047211 */ /* 0x000fe400078c08ff */
[----:B--2---:R-:W-:Y:S01]  /*ae00*/  ISETP.LT.AND P3, PT, R0, UR4, !P0 ;  /* 0x0000000400007c0c */ /* 0x004fe2000c761270 */
[----:B------:R0:W-:Y:S01]  /*ae10*/  @P4 STG.E.U16 desc[UR26][R8.64], R5 ;  /* 0x0000000508004986 */ /* 0x0001e2000c10151a */
[----:B------:R-:W-:Y:S01]  /*ae20*/  LOP3.LUT R0, R132, 0xb4, RZ, 0xfc, !PT ;  /* 0x000000b484007812 */ /* 0x000fe200078efcff */
[----:B------:R-:W1:Y:S01]  /*ae30*/  LDCU UR4, c[0x0][0x39c] ;  /* 0x00007380ff0477ac */ /* 0x000e620008000800 */
[----:B-----5:R-:W-:-:S02]  /*ae40*/  PRMT R10, R29, 0x7632, R10 ;  /* 0x000076321d0a7816 */ /* 0x020fc4000000000a */
[----:B----4-:R-:W-:Y:S01]  /*ae50*/  ISETP.LT.AND P4, PT, R0, UR6, !P0 ;  /* 0x0000000600007c0c */ /* 0x010fe2000c781270 */
[----:B------:R-:W2:Y:S01]  /*ae60*/  LDCU UR6, c[0x0][0x39c] ;  /* 0x00007380ff0677ac */ /* 0x000ea20008000800 */
[----:B------:R-:W-:Y:S02]  /*ae70*/  LOP3.LUT R0, R132, 0xb6, RZ, 0xfc, !PT ;  /* 0x000000b684007812 */ /* 0x000fe400078efcff */
[----:B0-----:R-:W-:Y:S01]  /*ae80*/  LEA.HI.X.SX32 R5, R21, R2, 0x1, P6 ;  /* 0x0000000215057211 */ /* 0x001fe200030f0eff */
        /* <DEDUP_REMOVED lines=11> */
[----:B0-----:R-:W-:-:S03]  /*af40*/  PRMT R5, R11, 0x7632, R5 ;  /* 0x000076320b057816 */ /* 0x001fc60000000005 */
[----:B------:R-:W-:Y:S02]  /*af50*/  IMAD R11, R3, 0x2, R23 ;  /* 0x00000002030b7824 */ /* 0x000fe400078e0217 */
[----:B------:R0:W-:Y:S01]  /*af60*/  @P1 STG.E.U16 desc[UR26][R6.64], R5 ;  /* 0x0000000506001986 */ /* 0x0001e2000c10151a */
[----:B-1----:R-:W-:Y:S01]  /*af70*/  ISETP.LT.AND P1, PT, R0, UR4, !P0 ;  /* 0x0000000400007c0c */ /* 0x002fe2000c721270 */
[----:B------:R-:W1:Y:S01]  /*af80*/  LDCU UR4, c[0x0][0x39c] ;  /* 0x00007380ff0477ac */ /* 0x000e620008000800 */
[----:B------:R-:W-:Y:S01]  /*af90*/  LOP3.LUT R0, R132, 0xba, RZ, 0xfc, !PT ;  /* 0x000000ba84007812 */ /* 0x000fe200078efcff */
[----:B------:R-:W-:Y:S01]  /*afa0*/  @P2 STG.E.U16 desc[UR26][R8.64], R12 ;  /* 0x0000000c08002986 */ /* 0x000fe2000c10151a */
[----:B------:R-:W-:-:S04]  /*afb0*/  LEA R4, P2, R23, R60, 0x1 ;  /* 0x0000003c17047211 */ /* 0x000fc800078408ff */
[----:B0-----:R-:W-:Y:S02]  /*afc0*/  LEA.HI.X.SX32 R5, R23, R2, 0x1, P2 ;  /* 0x0000000217057211 */ /* 0x001fe400010f0eff */
[----:B------:R-:W-:Y:S02]  /*afd0*/  PRMT R7, R12, 0x7632, R7 ;  /* 0x000076320c077816 */ /* 0x000fe40000000007 */
[----:B------:R-:W-:Y:S02]  /*afe0*/  LEA R6, P6, R11, R60, 0x1 ;  /* 0x0000003c0b067211 */ /* 0x000fe400078c08ff */
[----:B---3--:R-:W-:Y:S01]  /*aff0*/  ISETP.LT.AND P2, PT, R0, UR5, !P0 ;  /* 0x0000000500007c0c */ /* 0x008fe2000c741270 */
[----:B------:R0:W-:Y:S01]  /*b000*/  @P3 STG.E.U16 desc[UR26][R4.64], R7 ;  /* 0x0000000704003986 */ /* 0x0001e2000c10151a */
[----:B------:R-:W-:Y:S01]  /*b010*/  LOP3.LUT R0, R132, 0xbc, RZ, 0xfc, !PT ;  /* 0x000000bc84007812 */ /* 0x000fe200078efcff */
[----:B------:R-:W3:Y:S03]  /*b020*/  LDCU UR5, c[0x0][0x39c] ;  /* 0x00007380ff0577ac */ /* 0x000ee60008000800 */
[----:B--2---:R-:W-:Y:S01]  /*b030*/  ISETP.LT.AND P3, PT, R0, UR6, !P0 ;  /* 0x0000000600007c0c */ /* 0x004fe2000c761270 */
[----:B------:R-:W2:Y:S01]  /*b040*/  LDCU UR6, c[0x0][0x39c] ;  /* 0x00007380ff0677ac */ /* 0x000ea20008000800 */
[----:B------:R-:W-:-:S02]  /*b050*/  LOP3.LUT R0, R132, 0xbe, RZ, 0xfc, !PT ;  /* 0x000000be84007812 */ /* 0x000fc400078efcff */
[----:B0-----:R-:W-:Y:S01]  /*b060*/  LEA.HI.X.SX32 R7, R11, R2, 0x1, P6 ;  /* 0x000000020b077211 */ /* 0x001fe200030f0eff */
[----:B------:R-:W-:-:S04]  /*b070*/  IMAD R11, R3, 0x2, R11 ;  /* 0x00000002030b7824 */ /* 0x000fc800078e020b */
[----:B------:R-:W-:Y:S01]  /*b080*/  IMAD R21, R3, 0x2, R11 ;  /* 0x0000000203157824 */ /* 0x000fe200078e020b */
[C---:B------:R-:W-:Y:S01]  /*b090*/  LEA R8, P6, R11.reuse, R60, 0x1 ;  /* 0x0000003c0b087211 */ /* 0x040fe200078c08ff */
[----:B------:R0:W-:Y:S01]  /*b0a0*/  @P4 STG.E.U16 desc[UR26][R6.64], R13 ;  /* 0x0000000d06004986 */ /* 0x0001e2000c10151a */
[----:B-1----:R-:W-:Y:S01]  /*b0b0*/  ISETP.LT.AND P4, PT, R0, UR4, !P0 ;  /* 0x0000000400007c0c */ /* 0x002fe2000c781270 */
[----:B------:R-:W1:Y:S01]  /*b0c0*/  LDCU UR4, c[0x0][0x39c] ;  /* 0x00007380ff0477ac */ /* 0x000e620008000800 */
        /* <DEDUP_REMOVED lines=8> */
[----:B---3--:R-:W-:Y:S01]  /*b150*/  ISETP.LT.AND P5, PT, R0, UR5, !P0 ;  /* 0x0000000500007c0c */ /* 0x008fe2000c7a1270 */
[----:B------:R-:W3:Y:S01]  /*b160*/  LDCU UR5, c[0x0][0x39c] ;  /* 0x00007380ff0577ac */ /* 0x000ee20008000800 */
[----:B------:R-:W-:Y:S01]  /*b170*/  LOP3.LUT R0, R132, 0xc2, RZ, 0xfc, !PT ;  /* 0x000000c284007812 */ /* 0x000fe200078efcff */
[----:B------:R4:W-:Y:S01]  /*b180*/  @P1 STG.E.U16 desc[UR26][R4.64], R14 ;  /* 0x0000000e04001986 */ /* 0x0009e2000c10151a */
[-C--:B------:R-:W-:Y:S02]  /*b190*/  LEA R6, P1, R21, R60.reuse, 0x1 ;  /* 0x0000003c15067211 */ /* 0x080fe400078208ff */
[----:B0-----:R-:W-:Y:S02]  /*b1a0*/  LEA R8, P6, R11, R60, 0x1 ;  /* 0x0000003c0b087211 */ /* 0x001fe400078c08ff */
[----:B------:R-:W-:-:S02]  /*b1b0*/  LEA.HI.X.SX32 R7, R21, R2, 0x1, P1 ;  /* 0x0000000215077211 */ /* 0x000fc400008f0eff */
[----:B------:R-:W-:Y:S01]  /*b1c0*/  LEA.HI.X.SX32 R9, R11, R2, 0x1, P6 ;  /* 0x000000020b097211 */ /* 0x000fe200030f0eff */
[C---:B------:R-:W-:Y:S01]  /*b1d0*/  IMAD R11, R3.reuse, 0x2, R11 ;  /* 0x00000002030b7824 */ /* 0x040fe200078e020b */
[----:B----4-:R-:W-:Y:S01]  /*b1e0*/  PRMT R5, R14, 0x7632, R5 ;  /* 0x000076320e057816 */ /* 0x010fe20000000005 */
[----:B------:R-:W0:Y:S01]  /*b1f0*/  LDS.128 R20, [R61+UR13+0x800] ;  /* 0x0008000d3d147984 */ /* 0x000e220008000c00 */
[----:B-1----:R-:W-:Y:S01]  /*b200*/  ISETP.LT.AND P1, PT, R0, UR4, !P0 ;  /* 0x0000000400007c0c */ /* 0x002fe2000c721270 */
[----:B------:R-:W-:Y:S01]  /*b210*/  IMAD R13, R3, 0x2, R11 ;  /* 0x00000002030d7824 */ /* 0x000fe200078e020b */
[----:B------:R-:W-:Y:S01]  /*b220*/  LEA R4, P6, R11, R60, 0x1 ;  /* 0x0000003c0b047211 */ /* 0x000fe200078c08ff */
[----:B------:R1:W-:Y:S01]  /*b230*/  @P2 STG.E.U16 desc[UR26][R6.64], R5 ;  /* 0x0000000506002986 */ /* 0x0003e2000c10151a */
[----:B------:R-:W-:Y:S01]  /*b240*/  LOP3.LUT R0, R132, 0xc4, RZ, 0xfc, !PT ;  /* 0x000000c484007812 */ /* 0x000fe200078efcff */
[----:B------:R-:W4:Y:S02]  /*b250*/  LDCU UR4, c[0x0][0x39c] ;  /* 0x00007380ff0477ac */ /* 0x000f240008000800 */
[----:B------:R5:W-:Y:S01]  /*b260*/  @P3 STG.E.U16 desc[UR26][R8.64], R15 ;  /* 0x0000000f08003986 */ /* 0x000be2000c10151a */
[----:B--2---:R-:W-:Y:S01]  /*b270*/  ISETP.LT.AND P2, PT, R0, UR6, !P0 ;  /* 0x0000000600007c0c */ /* 0x004fe2000c741270 */
[----:B------:R-:W2:Y:S01]  /*b280*/  LDCU UR6, c[0x0][0x39c] ;  /* 0x00007380ff0677ac */ /* 0x000ea20008000800 */
[----:B------:R-:W-:-:S04]  /*b290*/  LOP3.LUT R0, R132, 0xc6, RZ, 0xfc, !PT ;  /* 0x000000c684007812 */ /* 0x000fc800078efcff */
[----:B---3--:R-:W-:Y:S01]  /*b2a0*/  ISETP.LT.AND P3, PT, R0, UR5, !P0 ;  /* 0x0000000500007c0c */ /* 0x008fe2000c761270 */
[----:B------:R-:W3:Y:S01]  /*b2b0*/  LDCU UR5, c[0x0][0x39c] ;  /* 0x00007380ff0577ac */ /* 0x000ee20008000800 */
[----:B-1----:R-:W-:Y:S02]  /*b2c0*/  LEA.HI.X.SX32 R5, R11, R2, 0x1, P6 ;  /* 0x000000020b057211 */ /* 0x002fe400030f0eff */
[----:B------:R-:W-:Y:S02]  /*b2d0*/  LEA R6, P6, R13, R60, 0x1 ;  /* 0x0000003c0d067211 */ /* 0x000fe400078c08ff */
[----:B-----5:R-:W-:Y:S02]  /*b2e0*/  PRMT R9, R15, 0x7632, R9 ;  /* 0x000076320f097816 */ /* 0x020fe40000000009 */
[----:B------:R-:W-:Y:S01]  /*b2f0*/  LEA.HI.X.SX32 R7, R13, R2, 0x1, P6 ;  /* 0x000000020d077211 */ /* 0x000fe200030f0eff */
[C---:B------:R-:W-:Y:S01]  /*b300*/  IMAD R13, R3.reuse, 0x2, R13 ;  /* 0x00000002030d7824 */ /* 0x040fe200078e020d */
[----:B------:R-:W-:Y:S01]  /*b310*/  LOP3.LUT R0, R132, 0xc8, RZ, 0xfc, !PT ;  /* 0x000000c884007812 */ /* 0x000fe200078efcff */
[----:B------:R1:W-:Y:S02]  /*b320*/  @P4 STG.E.U16 desc[UR26][R4.64], R9 ;  /* 0x0000000904004986 */ /* 0x0003e4000c10151a */
[----:B------:R-:W-:Y:S01]  /*b330*/  IMAD R11, R3, 0x2, R13 ;  /* 0x00000002030b7824 */ /* 0x000fe200078e020d */
[----:B----4-:R-:W-:Y:S01]  /*b340*/  ISETP.LT.AND P4, PT, R0, UR4, !P0 ;  /* 0x0000000400007c0c */ /* 0x010fe2000c781270 */
[----:B------:R-:W-:Y:S01]  /*b350*/  @P5 STG.E.U16 desc[UR26][R6.64], R16 ;  /* 0x0000001006005986 */ /* 0x000fe2000c10151a */
[----:B------:R-:W-:Y:S01]  /*b360*/  LEA R8, P5, R13, R60, 0x1 ;  /* 0x0000003c0d087211 */ /* 0x000fe200078a08ff */
[----:B------:R-:W4:Y:S01]  /*b370*/  LDCU UR4, c[0x0][0x39c] ;  /* 0x00007380ff0477ac */ /* 0x000f220008000800 */
        /* <DEDUP_REMOVED lines=11> */
[----:B-1----:R-:W-:Y:S01]  /*b430*/  LEA.HI.X.SX32 R5, R11, R2, 0x1, P6 ;  /* 0x000000020b057211 */ /* 0x002fe200030f0eff */
[----:B------:R-:W-:-:S04]  /*b440*/  IMAD R11, R3, 0x2, R11 ;  /* 0x00000002030b7824 */ /* 0x000fc800078e020b */
[----:B------:R-:W-:Y:S01]  /*b450*/  IMAD R13, R3, 0x2, R11 ;  /* 0x00000002030d7824 */ /* 0x000fe200078e020b */
[C---:B------:R-:W-:Y:S01]  /*b460*/  LEA R6, P6, R11.reuse, R60, 0x1 ;  /* 0x0000003c0b067211 */ /* 0x040fe200078c08ff */
[----:B------:R1:W-:Y:S01]  /*b470*/  @P2 STG.E.U16 desc[UR26][R4.64], R17 ;  /* 0x0000001104002986 */ /* 0x0003e2000c10151a */
[----:B----4-:R-:W-:Y:S01]  /*b480*/  ISETP.LT.AND P2, PT, R0, UR4, !P0 ;  /* 0x0000000400007c0c */ /* 0x010fe2000c741270 */
[----:B------:R-:W4:Y:S01]  /*b490*/  LDCU UR4, c[0x0][0x39c] ;  /* 0x00007380ff0477ac */ /* 0x000f220008000800 */
        /* <DEDUP_REMOVED lines=16> */
[----:B----4-:R-:W-:Y:S01]  /*b5a0*/  ISETP.LT.AND P4, PT, R0, UR4, !P0 ;  /* 0x0000000400007c0c */ /* 0x010fe2000c781270 */
[----:B------:R1:W-:Y:S01]  /*b5b0*/  @P5 STG.E.U16 desc[UR26][R4.64], R7 ;  /* 0x0000000704005986 */ /* 0x0003e2000c10151a */
[----:B------:R-:W-:Y:S01]  /*b5c0*/  LOP3.LUT R0, R132, 0xd4, RZ, 0xfc, !PT ;  /* 0x000000d484007812 */ /* 0x000fe200078efcff */
[----:B------:R-:W4:Y:S03]  /*b5d0*/  LDCU UR4, c[0x0][0x39c] ;  /* 0x00007380ff0477ac */ /* 0x000f260008000800 */
        /* <DEDUP_REMOVED lines=18> */
[----:B----4-:R-:W-:Y:S01]  /*b700*/  ISETP.LT.AND P2, PT, R0, UR4, !P0 ;  /* 0x0000000400007c0c */ /* 0x010fe2000c741270 */
[----:B------:R-:W4:Y:S01]  /*b710*/  LDCU UR4, c[0x0][0x39c] ;  /* 0x00007380ff0477ac */ /* 0x000f220008000800 */
[----:B------:R-:W-:Y:S01]  /*b720*/  LOP3.LUT R0, R132, 0xda, RZ, 0xfc, !PT ;  /* 0x000000da84007812 */ /* 0x000fe200078efcff */
[----:B------:R5:W-:Y:S01]  /*b730*/  @P3 STG.E.U16 desc[UR26][R4.64], R24 ;  /* 0x0000001804003986 */ /* 0x000be2000c10151a */
[-C--:B------:R-:W-:Y:S02]  /*b740*/  LEA R6, P3, R13, R60.reuse, 0x1 ;  /* 0x0000003c0d067211 */ /* 0x080fe400078608ff */
[----:B-1----:R-:W-:Y:S02]  /*b750*/  LEA R8, P6, R11, R60, 0x1 ;  /* 0x0000003c0b087211 */ /* 0x002fe400078c08ff */
[----:B------:R-:W-:-:S02]  /*b760*/  LEA.HI.X.SX32 R7, R13, R2, 0x1, P3 ;  /* 0x000000020d077211 */ /* 0x000fc400018f0eff */
[----:B------:R-:W-:Y:S01]  /*b770*/  LEA.HI.X.SX32 R9, R11, R2, 0x1, P6 ;  /* 0x000000020b097211 */ /* 0x000fe200030f0eff */
[C---:B------:R-:W-:Y:S01]  /*b780*/  IMAD R11, R3.reuse, 0x2, R11 ;  /* 0x00000002030b7824 */ /* 0x040fe200078e020b */
[----:B-----5:R-:W-:Y:S02]  /*b790*/  PRMT R5, R24, 0x7632, R5 ;  /* 0x0000763218057816 */ /* 0x020fe40000000005 */
[----:B---3--:R-:W-:Y:S01]  /*b7a0*/  ISETP.LT.AND P3, PT, R0, UR5, !P0 ;  /* 0x0000000500007c0c */ /* 0x008fe2000c761270 */
[----:B------:R-:W-:Y:S01]  /*b7b0*/  IMAD R13, R3, 0x2, R11 ;  /* 0x00000002030d7824 */ /* 0x000fe200078e020b */
[----:B------:R-:W-:Y:S01]  /*b7c0*/  LEA R4, P6, R11, R60, 0x1 ;  /* 0x0000003c0b047211 */ /* 0x000fe200078c08ff */
[----:B------:R1:W-:Y:S01]  /*b7d0*/  @P4 STG.E.U16 desc[UR26][R6.64], R5 ;  /* 0x0000000506004986 */ /* 0x0003e2000c10151a */
[----:B------:R-:W-:Y:S01]  /*b7e0*/  LOP3.LUT R0, R132, 0xdc, RZ, 0xfc, !PT ;  /* 0x000000dc84007812 */ /* 0x000fe200078efcff */
[----:B------:R-:W3:Y:S02]  /*b7f0*/  LDCU UR5, c[0x0][0x39c] ;  /* 0x00007380ff0577ac */ /* 0x000ee40008000800 */
[----:B------:R5:W-:Y:S01]  /*b800*/  @P5 STG.E.U16 desc[UR26][R8.64], R25 ;  /* 0x0000001908005986 */ /* 0x000be2000c10151a */
[----:B--2---:R-:W-:Y:S01]  /*b810*/  ISETP.LT.AND P4, PT, R0, UR6, !P0 ;  /* 0x0000000600007c0c */ /* 0x004fe2000c781270 */
[----:B------:R-:W2:Y:S01]  /*b820*/  LDCU UR6, c[0x0][0x39c] ;  /* 0x00007380ff0677ac */ /* 0x000ea20008000800 */
[----:B------:R-:W-:-:S04]  /*b830*/  LOP3.LUT R0, R132, 0xde, RZ, 0xfc, !PT ;  /* 0x000000de84007812 */ /* 0x000fc800078efcff */
[----:B----4-:R-:W-:Y:S01]  /*b840*/  ISETP.LT.AND P5, PT, R0, UR4, !P0 ;  /* 0x0000000400007c0c */ /* 0x010fe2000c7a1270 */
[----:B------:R-:W4:Y:S01]  /*b850*/  LDCU UR4, c[0x0][0x39c] ;  /* 0x00007380ff0477ac */ /* 0x000f220008000800 */
        /* <DEDUP_REMOVED lines=8> */
[----:B---3--:R-:W-:Y:S01]  /*b8e0*/  ISETP.LT.AND P1, PT, R0, UR5, !P0 ;  /* 0x0000000500007c0c */ /* 0x008fe2000c721270 */
[----:B------:R-:W-:Y:S01]  /*b8f0*/  @P2 STG.E.U16 desc[UR26][R6.64], R26 ;  /* 0x0000001a06002986 */ /* 0x000fe2000c10151a */
[----:B------:R-:W-:Y:S01]  /*b900*/  LEA R8, P2, R13, R60, 0x1 ;  /* 0x0000003c0d087211 */ /* 0x000fe200078408ff */
[----:B------:R-:W3:Y:S01]  /*b910*/  LDCU UR5, c[0x0][0x39c] ;  /* 0x00007380ff0577ac */ /* 0x000ee20008000800 */
[----:B------:R-:W-:-:S02]  /*b920*/  LOP3.LUT R0, R132, 0xe2, RZ, 0xfc, !PT ;  /* 0x000000e284007812 */ /* 0x000fc400078efcff */
        /* <DEDUP_REMOVED lines=28> */
[----:B------:R-:W-:Y:S01]  /*baf0*/  @P1 STG.E.U16 desc[UR26][R8.64], R28 ;  /* 0x0000001c08001986 */ /* 0x000fe2000c10151a */
        /* <DEDUP_REMOVED lines=20> */
[----:B------:R-:W-:Y:S01]  /*bc40*/  LOP3.LUT R0, R132, 0xf0, RZ, 0xfc, !PT ;  /* 0x000000f084007812 */ /* 0x000fe200078efcff */
[----:B------:R5:W-:Y:S01]  /*bc50*/  @P4 STG.E.U16 desc[UR26][R8.64], R10 ;  /* 0x0000000a08004986 */ /* 0x000be2000c10151a */
[----:B------:R-:W-:Y:S01]  /*bc60*/  LEA.HI.X.SX32 R5, R13, R2, 0x1, P6 ;  /* 0x000000020d057211 */ /* 0x000fe200030f0eff */
[C---:B------:R-:W-:Y:S01]  /*bc70*/  IMAD R13, R3.reuse, 0x2, R13 ;  /* 0x00000002030d7824 */ /* 0x040fe200078e020d */
[----:B---3--:R-:W-:Y:S01]  /*bc80*/  ISETP.LT.AND P4, PT, R0, UR5, !P0 ;  /* 0x0000000500007c0c */ /* 0x008fe2000c781270 */
[----:B------:R-:W3:Y:S01]  /*bc90*/  LDCU UR5, c[0x0][0x39c] ;  /* 0x00007380ff0577ac */ /* 0x000ee20008000800 */
[----:B------:R-:W-:Y:S01]  /*bca0*/  LOP3.LUT R0, R132, 0xf2, RZ, 0xfc, !PT ;  /* 0x000000f284007812 */ /* 0x000fe200078efcff */
[----:B------:R-:W-:Y:S01]  /*bcb0*/  IMAD R11, R3, 0x2, R13 ;  /* 0x00000002030b7824 */ /* 0x000fe200078e020d */
[----:B------:R0:W-:Y:S01]  /*bcc0*/  @P5 STG.E.U16 desc[UR26][R4.64], R30 ;  /* 0x0000001e04005986 */ /* 0x0001e2000c10151a */
[----:B-1----:R-:W-:-:S03]  /*bcd0*/  LEA R6, P5, R13, R60, 0x1 ;  /* 0x0000003c0d067211 */ /* 0x002fc600078a08ff */
[----:B-----5:R-:W-:Y:S02]  /*bce0*/  LEA R8, P6, R11, R60, 0x1 ;  /* 0x0000003c0b087211 */ /* 0x020fe400078c08ff */
[-C--:B------:R-:W-:Y:S02]  /*bcf0*/  LEA.HI.X.SX32 R7, R13, R2.reuse, 0x1, P5 ;  /* 0x000000020d077211 */ /* 0x080fe400028f0eff */
[----:B------:R-:W-:Y:S01]  /*bd00*/  LEA.HI.X.SX32 R9, R11, R2, 0x1, P6 ;  /* 0x000000020b097211 */ /* 0x000fe200030f0eff */
[C---:B------:R-:W-:Y:S01]  /*bd10*/  IMAD R11, R3.reuse, 0x2, R11 ;  /* 0x00000002030b7824 */ /* 0x040fe200078e020b */
[----:B----4-:R-:W-:Y:S01]  /*bd20*/  ISETP.LT.AND P5, PT, R0, UR4, !P0 ;  /* 0x0000000400007c0c */ /* 0x010fe2000c7a1270 */
[----:B------:R-:W1:Y:S01]  /*bd30*/  LDCU UR4, c[0x0][0x39c] ;  /* 0x00007380ff0477ac */ /* 0x000e620008000800 */
[----:B0-----:R-:W-:Y:S01]  /*bd40*/  PRMT R5, R30, 0x7632, R5 ;  /* 0x000076321e057816 */ /* 0x001fe20000000005 */
[----:B------:R-:W-:Y:S01]  /*bd50*/  IMAD R13, R3, 0x2, R11 ;  /* 0x00000002030d7824 */ /* 0x000fe200078e020b */
[----:B------:R-:W-:-:S02]  /*bd60*/  LEA R4, P6, R11, R60, 0x1 ;  /* 0x0000003c0b047211 */ /* 0x000fc400078c08ff */
[----:B------:R-:W-:Y:S01]  /*bd70*/  LOP3.LUT R0, R132, 0xf4, RZ, 0xfc, !PT ;  /* 0x000000f484007812 */ /* 0x000fe200078efcff */
[----:B------:R0:W-:Y:S03]  /*bd80*/  @P1 STG.E.U16 desc[UR26][R6.64], R5 ;  /* 0x0000000506001986 */ /* 0x0001e6000c10151a */
[----:B--2---:R-:W-:Y:S01]  /*bd90*/  ISETP.LT.AND P1, PT, R0, UR6, !P0 ;  /* 0x0000000600007c0c */ /* 0x004fe2000c721270 */
[----:B------:R2:W-:Y:S01]  /*bda0*/  @P2 STG.E.U16 desc[UR26][R8.64], R31 ;  /* 0x0000001f08002986 */ /* 0x0005e2000c10151a */
[----:B------:R-:W-:Y:S01]  /*bdb0*/  LOP3.LUT R0, R132, 0xf6, RZ, 0xfc, !PT ;  /* 0x000000f684007812 */ /* 0x000fe200078efcff */
[----:B------:R-:W4:Y:S03]  /*bdc0*/  LDCU UR6, c[0x0][0x39c] ;  /* 0x00007380ff0677ac */ /* 0x000f260008000800 */
[----:B---3--:R-:W-:Y:S01]  /*bdd0*/  ISETP.LT.AND P2, PT, R0, UR5, !P0 ;  /* 0x0000000500007c0c */ /* 0x008fe2000c741270 */
[----:B------:R-:W3:Y:S01]  /*bde0*/  LDCU UR5, c[0x0][0x39c] ;  /* 0x00007380ff0577ac */ /* 0x000ee20008000800 */
[----:B------:R-:W-:-:S02]  /*bdf0*/  LOP3.LUT R0, R132, 0xf8, RZ, 0xfc, !PT ;  /* 0x000000f884007812 */ /* 0x000fc400078efcff */
[----:B0-----:R-:W-:Y:S01]  /*be00*/  LEA.HI.X.SX32 R5, R11, R2, 0x1, P6 ;  /* 0x000000020b057211 */ /* 0x001fe200030f0eff */
[----:B------:R-:W-:Y:S01]  /*be10*/  IMAD R11, R3, 0x2, R13 ;  /* 0x00000002030b7824 */ /* 0x000fe200078e020d */
[----:B------:R-:W-:Y:S02]  /*be20*/  LEA R6, P6, R13, R60, 0x1 ;  /* 0x0000003c0d067211 */ /* 0x000fe400078c08ff */
[----:B--2---:R-:W-:Y:S02]  /*be30*/  PRMT R9, R31, 0x7632, R9 ;  /* 0x000076321f097816 */ /* 0x004fe40000000009 */
[----:B------:R-:W-:Y:S01]  /*be40*/  LEA.HI.X.SX32 R7, R13, R2, 0x1, P6 ;  /* 0x000000020d077211 */ /* 0x000fe200030f0eff */
[C---:B------:R-:W-:Y:S02]  /*be50*/  IMAD R13, R3.reuse, 0x2, R11 ;  /* 0x00000002030d7824 */ /* 0x040fe400078e020b */
[----:B------:R0:W-:Y:S01]  /*be60*/  @P3 STG.E.U16 desc[UR26][R4.64], R9 ;  /* 0x0000000904003986 */ /* 0x0001e2000c10151a */
[----:B-1----:R-:W-:Y:S01]  /*be70*/  ISETP.LT.AND P3, PT, R0, UR4, !P0 ;  /* 0x0000000400007c0c */ /* 0x002fe2000c761270 */
[----:B------:R-:W-:Y:S01]  /*be80*/  IMAD R15, R3, 0x2, R13 ;  /* 0x00000002030f7824 */ /* 0x000fe200078e020d */
[----:B------:R-:W1:Y:S01]  /*be90*/  LDCU UR4, c[0x0][0x39c] ;  /* 0x00007380ff0477ac */ /* 0x000e620008000800 */
[----:B------:R2:W-:Y:S01]  /*bea0*/  @P4 STG.E.U16 desc[UR26][R6.64], R20 ;  /* 0x0000001406004986 */ /* 0x0005e2000c10151a */
[----:B------:R-:W-:-:S02]  /*beb0*/  LEA R8, P4, R11, R60, 0x1 ;  /* 0x0000003c0b087211 */ /* 0x000fc400078808ff */
[----:B------:R-:W-:Y:S02]  /*bec0*/  LOP3.LUT R0, R132, 0xfa, RZ, 0xfc, !PT ;  /* 0x000000fa84007812 */ /* 0x000fe400078efcff */
[----:B0-----:R-:W-:Y:S01]  /*bed0*/  LEA.HI.X.SX32 R9, R11, R2, 0x1, P4 ;  /* 0x000000020b097211 */ /* 0x001fe200020f0eff */
[C---:B------:R-:W-:Y:S01]  /*bee0*/  IMAD R11, R3.reuse, 0x2, R15 ;  /* 0x00000002030b7824 */ /* 0x040fe200078e020f */
[----:B------:R-:W-:Y:S02]  /*bef0*/  PRMT R5, R20, 0x7632, R5 ;  /* 0x0000763214057816 */ /* 0x000fe40000000005 */
[----:B---3--:R-:W-:Y:S01]  /*bf00*/  ISETP.LT.AND P4, PT, R0, UR5, !P0 ;  /* 0x0000000500007c0c */ /* 0x008fe2000c781270 */
[----:B------:R-:W-:Y:S01]  /*bf10*/  IMAD R17, R3, 0x2, R11 ;  /* 0x0000000203117824 */ /* 0x000fe200078e020b */
[-C--:B--2---:R-:W-:Y:S01]  /*bf20*/  LEA R6, P6, R15, R60.reuse, 0x1 ;  /* 0x0000003c0f067211 */ /* 0x084fe200078c08ff */
[----:B------:R0:W-:Y:S01]  /*bf30*/  @P5 STG.E.U16 desc[UR26][R8.64], R5 ;  /* 0x0000000508005986 */ /* 0x0001e2000c10151a */
[----:B------:R-:W-:Y:S01]  /*bf40*/  LEA R4, P5, R13, R60, 0x1 ;  /* 0x0000003c0d047211 */ /* 0x000fe200078a08ff */
[----:B------:R-:W-:Y:S01]  /*bf50*/  IMAD R19, R3, 0x2, R17 ;  /* 0x0000000203137824 */ /* 0x000fe200078e0211 */
[----:B------:R-:W-:-:S02]  /*bf60*/  LOP3.LUT R0, R132, 0xfe, RZ, 0xfc, !PT ;  /* 0x000000fe84007812 */ /* 0x000fc400078efcff */
[----:B------:R-:W-:Y:S01]  /*bf70*/  LOP3.LUT R132, R132, 0xfc, RZ, 0xfc, !PT ;  /* 0x000000fc84847812 */ /* 0x000fe200078efcff */
[----:B------:R-:W-:Y:S01]  /*bf80*/  IMAD R3, R3, 0x2, R19 ;  /* 0x0000000203037824 */ /* 0x000fe200078e0213 */
[----:B------:R-:W-:Y:S02]  /*bf90*/  LEA.HI.X.SX32 R7, R15, R2, 0x1, P6 ;  /* 0x000000020f077211 */ /* 0x000fe400030f0eff */
[----:B------:R-:W-:Y:S02]  /*bfa0*/  LEA R12, P6, R17, R60, 0x1 ;  /* 0x0000003c110c7211 */ /* 0x000fe400078c08ff */
[----:B0-----:R-:W-:Y:S02]  /*bfb0*/  LEA.HI.X.SX32 R5, R13, R2, 0x1, P5 ;  /* 0x000000020d057211 */ /* 0x001fe400028f0eff */
[----:B------:R-:W-:Y:S02]  /*bfc0*/  LEA R10, P5, R11, R60, 0x1 ;  /* 0x0000003c0b0a7211 */ /* 0x000fe400078a08ff */
[-C--:B------:R-:W-:Y:S01]  /*bfd0*/  LEA.HI.X.SX32 R13, R17, R2.reuse, 0x1, P6 ;  /* 0x00000002110d7211 */ /* 0x080fe200030f0eff */
[----:B------:R0:W-:Y:S01]  /*bfe0*/  @P1 STG.E.U16 desc[UR26][R4.64], R21 ;  /* 0x0000001504001986 */ /* 0x0001e2000c10151a */
[----:B------:R-:W-:-:S02]  /*bff0*/  LEA.HI.X.SX32 R11, R11, R2, 0x1, P5 ;  /* 0x000000020b0b7211 */ /* 0x000fc400028f0eff */
[-C--:B------:R-:W-:Y:S02]  /*c000*/  LEA R8, P5, R3, R60.reuse, 0x1 ;  /* 0x0000003c03087211 */ /* 0x080fe400078a08ff */
[----:B------:R-:W-:Y:S02]  /*c010*/  LEA R60, P6, R19, R60, 0x1 ;  /* 0x0000003c133c7211 */ /* 0x000fe400078c08ff */
[----:B------:R-:W-:Y:S02]  /*c020*/  LEA.HI.X.SX32 R9, R3, R2, 0x1, P5 ;  /* 0x0000000203097211 */ /* 0x000fe400028f0eff */
[----:B----4-:R-:W-:Y:S02]  /*c030*/  ISETP.LT.AND P5, PT, R0, UR6, !P0 ;  /* 0x0000000600007c0c */ /* 0x010fe4000c7a1270 */
[----:B-1----:R-:W-:Y:S02]  /*c040*/  ISETP.LT.AND P0, PT, R132, UR4, !P0 ;  /* 0x0000000484007c0c */ /* 0x002fe4000c701270 */
[----:B------:R-:W-:-:S02]  /*c050*/  PRMT R3, R21, 0x7632, R3 ;  /* 0x0000763215037816 */ /* 0x000fc40000000003 */
[----:B------:R-:W-:Y:S02]  /*c060*/  PRMT R0, R22, 0x7632, R0 ;  /* 0x0000763216007816 */ /* 0x000fe40000000000 */
[----:B------:R-:W-:Y:S01]  /*c070*/  LEA.HI.X.SX32 R61, R19, R2, 0x1, P6 ;  /* 0x00000002133d7211 */ /* 0x000fe200030f0eff */
[----:B------:R0:W-:Y:S01]  /*c080*/  @P2 STG.E.U16 desc[UR26][R6.64], R3 ;  /* 0x0000000306002986 */ /* 0x0001e2000c10151a */
[----:B------:R-:W-:-:S03]  /*c090*/  PRMT R2, R23, 0x7632, R2 ;  /* 0x0000763217027816 */ /* 0x000fc60000000002 */
[----:B------:R0:W-:Y:S04]  /*c0a0*/  @P3 STG.E.U16 desc[UR26][R10.64], R22 ;  /* 0x000000160a003986 */ /* 0x0001e8000c10151a */
[----:B------:R0:W-:Y:S04]  /*c0b0*/  @P4 STG.E.U16 desc[UR26][R12.64], R0 ;  /* 0x000000000c004986 */ /* 0x0001e8000c10151a */
[----:B------:R0:W-:Y:S04]  /*c0c0*/  @P0 STG.E.U16 desc[UR26][R60.64], R23 ;  /* 0x000000173c000986 */ /* 0x0001e8000c10151a */
[----:B------:R0:W-:Y:S01]  /*c0d0*/  @P5 STG.E.U16 desc[UR26][R8.64], R2 ;  /* 0x0000000208005986 */ /* 0x0001e2000c10151a */
[----:B------:R-:W-:Y:S06]  /*c0e0*/  BAR.SYNC.DEFER_BLOCKING 0x0 ;  /* 0x0000000000007b1d */ /* 0x000fec0000010000 */
[----:B------:R-:W-:Y:S05]  /*c0f0*/  BRA.U UP0, `(.L_x_13) ;  /* 0x0000000100a07547 */ /* 0x000fea000b800000 */
[----:B------:R-:W1:Y:S01]  /*c100*/  S2UR UR5, SR_CgaCtaId ;  /* 0x00000000000579c3 */ /* 0x000e620000008800 */
[----:B------:R-:W-:Y:S01]  /*c110*/  NOP ;  /* 0x0000000000007918 */ /* 0x000fe20000000000 */
[----:B------:R-:W-:Y:S01]  /*c120*/  UMOV UR4, 0x50 ;  /* 0x0000005000047882 */ /* 0x000fe20000000000 */
[----:B0-----:R-:W-:Y:S02]  /*c130*/  IMAD.U32 R0, RZ, RZ, UR12 ;  /* 0x0000000cff007e24 */ /* 0x001fe4000f8e00ff */
[----:B------:R-:W-:Y:S02]  /*c140*/  IMAD.MOV.U32 R3, RZ, RZ, 0xff ;  /* 0x000000ffff037424 */ /* 0x000fe400078e00ff */
[----:B------:R-:W-:Y:S01]  /*c150*/  IMAD.MOV.U32 R7, RZ, RZ, 0x1 ;  /* 0x00000001ff077424 */ /* 0x000fe200078e00ff */
[----:B------:R-:W-:-:S04]  /*c160*/  LOP3.LUT R0, R0, 0xffff, RZ, 0xc0, !PT ;  /* 0x0000ffff00007812 */ /* 0x000fc800078ec0ff */
[----:B------:R-:W-:-:S05]  /*c170*/  SHF.R.U32.HI R0, RZ, 0x5, R0 ;  /* 0x00000005ff007819 */ /* 0x000fca0000011600 */
[----:B------:R-:W-:Y:S01]  /*c180*/  VIADD R2, R0, 0x10 ;  /* 0x0000001000027836 */ /* 0x000fe20000000000 */
[----:B------:R-:W-:Y:S01]  /*c190*/  SHF.L.U32 R0, R3, R0, RZ ;  /* 0x0000000003007219 */ /* 0x000fe200000006ff */
[----:B-1----:R-:W-:-:S03]  /*c1a0*/  ULEA UR6, UR5, UR4, 0x18 ;  /* 0x0000000405067291 */ /* 0x002fc6000f8ec0ff */
[----:B------:R-:W-:-:S04]  /*c1b0*/  SHF.L.U32 R3, R7, R2, RZ ;  /* 0x0000000207037219 */ /* 0x000fc800000006ff */
[----:B------:R-:W-:Y:S02]  /*c1c0*/  LOP3.LUT R0, R3, R0, RZ, 0xfc, !PT ;  /* 0x0000000003007212 */ /* 0x000fe400078efcff */
[----:B------:R-:W0:Y:S02]  /*c1d0*/  LDS R5, [UR6] ;  /* 0x00000006ff057984 */ /* 0x000e240008000800 */
[C---:B------:R-:W-:Y:S02]  /*c1e0*/  LOP3.LUT R2, R0.reuse, 0xffff, RZ, 0xc0, !PT ;  /* 0x0000ffff00027812 */ /* 0x040fe400078ec0ff */
[----:B0-----:R-:W-:-:S04]  /*c1f0*/  LOP3.LUT R3, R0, 0xffff, R5, 0x80, !PT ;  /* 0x0000ffff00037812 */ /* 0x001fc800078e8005 */
[----:B------:R-:W-:-:S13]  /*c200*/  ISETP.NE.AND P0, PT, R3, R2, PT ;  /* 0x000000020300720c */ /* 0x000fda0003f05270 */
[----:B------:R-:W-:Y:S05]  /*c210*/  @P0 BRA `(.L_x_14) ;  /* 0x0000000000500947 */ /* 0x000fea0003800000 */
[----:B------:R-:W-:Y:S02]  /*c220*/  SHF.R.U32.HI R5, RZ, 0x10, R5 ;  /* 0x00000010ff057819 */ /* 0x000fe40000011605 */
[----:B------:R-:W-:-:S04]  /*c230*/  SHF.R.U32.HI R2, RZ, 0x10, R0 ;  /* 0x00000010ff027819 */ /* 0x000fc80000011600 */
[----:B------:R-:W-:-:S04]  /*c240*/  LOP3.LUT R5, R5, R2, RZ, 0xc0, !PT ;  /* 0x0000000205057212 */ /* 0x000fc800078ec0ff */
[----:B------:R-:W-:-:S13]  /*c250*/  ISETP.NE.AND P0, PT, R5, R2, PT ;  /* 0x000000020500720c */ /* 0x000fda0003f05270 */
[----:B------:R-:W-:Y:S05]  /*c260*/  @P0 BRA `(.L_x_15) ;  /* 0x0000000000300947 */ /* 0x000fea0003800000 */
[----:B------:R-:W-:Y:S01]  /*c270*/  R2UR UR4, R0 ;  /* 0x00000000000472ca */ /* 0x000fe200000e0000 */
[----:B------:R-:W-:Y:S01]  /*c280*/  VOTEU.ANY UR5, UPT, PT ;  /* 0x0000000000057886 */ /* 0x000fe200038e0100 */
[----:B------:R-:W0:Y:S01]  /*c290*/  S2R R0, SR_LANEID ;  /* 0x0000000000007919 */ /* 0x000e220000000000 */
[----:B------:R-:W-:-:S10]  /*c2a0*/  UFLO.U32 UR5, UR5 ;  /* 0x00000005000572bd */ /* 0x000fd400080e0000 */
[----:B------:R-:W-:-:S06]  /*c2b0*/  ULOP3.LUT UR4, URZ, UR4, URZ, 0x33, !UPT ;  /* 0x00000004ff047292 */ /* 0x000fcc000f8e33ff */
[----:B------:R-:W-:-:S04]  /*c2c0*/  IMAD.U32 R2, RZ, RZ, UR4 ;  /* 0x00000004ff027e24 */ /* 0x000fc8000f8e00ff */
[----:B------:R-:W1:Y:S02]  /*c2d0*/  REDUX UR7, R2 ;  /* 0x00000000020773c4 */ /* 0x000e640000000000 */
[----:B------:R2:W-:Y:S01]  /*c2e0*/  UTCATOMSWS.AND URZ, UR4 ;  /* 0x0000000400ff79e3 */ /* 0x0005e20008000000 */
[----:B0-----:R-:W-:Y:S01]  /*c2f0*/  ISETP.EQ.U32.AND P0, PT, R0, UR5, PT ;  /* 0x0000000500007c0c */ /* 0x001fe2000bf02070 */
[----:B-1----:R-:W-:-:S12]  /*c300*/  IMAD.U32 R0, RZ, RZ, UR7 ;  /* 0x00000007ff007e24 */ /* 0x002fd8000f8e00ff */
[----:B------:R2:W-:Y:S01]  /*c310*/  @P0 ATOMS.AND RZ, [UR6], R0 ;  /* 0x00000000ffff098c */ /* 0x0005e2000a800006 */
[----:B------:R-:W-:Y:S05]  /*c320*/  BRA `(.L_x_13) ;  /* 0x0000000000147947 */ /* 0x000fea0003800000 */
.L_x_15:
[----:B------:R-:W-:-:S07]  /*c330*/  MOV R2, 0xc350 ;  /* 0x0000c35000027802 */ /* 0x000fce0000000f00 */
[----:B------:R-:W-:Y:S05]  /*c340*/  CALL.REL.NOINC `($__internal_0_$__cuda_sm10x_tcgen05_guardrail_trap_col_being_dealloced_not_returned_by_alloc) ;  /* 0x00000000002c7944 */ /* 0x000fea0003c00000 */
[----:B------:R-:W-:Y:S05]  /*c350*/  BRA `(.L_x_13) ;  /* 0x0000000000087947 */ /* 0x000fea0003800000 */
.L_x_14:
[----:B------:R-:W-:-:S07]  /*c360*/  MOV R2, 0xc380 ;  /* 0x0000c38000027802 */ /* 0x000fce0000000f00 */
[----:B------:R-:W-:Y:S05]  /*c370*/  CALL.REL.NOINC `($__internal_2_$__cuda_sm10x_tcgen05_guardrail_trap_unallocated_columns_being_dealloced) ;  /* 0x0000000000387944 */ /* 0x000fea0003c00000 */
.L_x_13:
[----:B------:R-:W-:Y:S01]  /*c380*/  NOP ;  /* 0x0000000000007918 */ /* 0x000fe20000000000 */
[----:B--2---:R-:W-:Y:S05]  /*c390*/  EXIT ;  /* 0x000000000000794d */ /* 0x004fea0003800000 */
.L_x_8:
[----:B------:R-:W0:Y:S02]  /*c3a0*/  SYNCS.PHASECHK.TRANS64.TRYWAIT P0, [UR15], R176 ;  /* 0x000000b0ff0075a7 */ /* 0x000e24000800110f */
[----:B0-----:R-:W-:Y:S05]  /*c3b0*/  @!P0 BRA `(.L_x_8) ;  /* 0xfffffffc00f88947 */ /* 0x001fea000383ffff */
[----:B------:R-:W-:Y:S05]  /*c3c0*/  BRA `(.L_x_16) ;  /* 0xffffffa000a07947 */ /* 0x000fea000383ffff */
.L_x_12:
[----:B------:R-:W1:Y:S02]  /*c3d0*/  SYNCS.PHASECHK.TRANS64.TRYWAIT P0, [UR15], R4 ;  /* 0x00000004ff0075a7 */ /* 0x000e64000800110f */
[----:B-1----:R-:W-:Y:S05]  /*c3e0*/  @!P0 BRA `(.L_x_12) ;  /* 0xfffffffc00f88947 */ /* 0x002fea000383ffff */
[----:B------:R-:W-:Y:S05]  /*c3f0*/  BRA `(.L_x_11) ;  /* 0xffffffb800747947 */ /* 0x000fea000383ffff */
        .weak           $__internal_0_$__cuda_sm10x_tcgen05_guardrail_trap_col_being_dealloced_not_returned_by_alloc
        .type           $__internal_0_$__cuda_sm10x_tcgen05_guardrail_trap_col_being_dealloced_not_returned_by_alloc,@function
        .size           $__internal_0_$__cuda_sm10x_tcgen05_guardrail_trap_col_being_dealloced_not_returned_by_alloc,($__internal_1_$__cuda_sm10x_tcgen05_guardrail_trap_phase_invalid_during_alloc - $__internal_0_$__cuda_sm10x_tcgen05_guardrail_trap_col_being_dealloced_not_returned_by_alloc)
$__internal_0_$__cuda_sm10x_tcgen05_guardrail_trap_col_being_dealloced_not_returned_by_alloc:
[----:B------:R-:W-:Y:S05]  /*c400*/  BPT.TRAP 0x1 ;  /* 0x000000040000795c */ /* 0x000fea0000300000 */
[----:B------:R-:W-:-:S04]  /*c410*/  IMAD.MOV.U32 R3, RZ, RZ, 0x0 ;  /* 0x00000000ff037424 */ /* 0x000fc800078e00ff */
[----:B------:R-:W-:Y:S05]  /*c420*/  RET.REL.NODEC R2 `(matmul_kernel) ;  /* 0xffffff3802f47950 */ /* 0x000fea0003c3ffff */
        .weak           $__internal_1_$__cuda_sm10x_tcgen05_guardrail_trap_phase_invalid_during_alloc
        .type           $__internal_1_$__cuda_sm10x_tcgen05_guardrail_trap_phase_invalid_during_alloc,@function
        .size           $__internal_1_$__cuda_sm10x_tcgen05_guardrail_trap_phase_invalid_during_alloc,($__internal_2_$__cuda_sm10x_tcgen05_guardrail_trap_unallocated_columns_being_dealloced - $__internal_1_$__cuda_sm10x_tcgen05_guardrail_trap_phase_invalid_during_alloc)
$__internal_1_$__cuda_sm10x_tcgen05_guardrail_trap_phase_invalid_during_alloc:
[----:B------:R-:W-:Y:S05]  /*c430*/  BPT.TRAP 0x1 ;  /* 0x000000040000795c */ /* 0x000fea0000300000 */
[----:B------:R-:W-:-:S04]  /*c440*/  IMAD.MOV.U32 R3, RZ, RZ, 0x0 ;  /* 0x00000000ff037424 */ /* 0x000fc800078e00ff */
[----:B------:R-:W-:Y:S05]  /*c450*/  RET.REL.NODEC R2 `(matmul_kernel) ;  /* 0xffffff3802e87950 */ /* 0x000fea0003c3ffff */
        .weak           $__internal_2_$__cuda_sm10x_tcgen05_guardrail_trap_unallocated_columns_being_dealloced
        .type           $__internal_2_$__cuda_sm10x_tcgen05_guardrail_trap_unallocated_columns_being_dealloced,@function
        .size           $__internal_2_$__cuda_sm10x_tcgen05_guardrail_trap_unallocated_columns_being_dealloced,(.L_x_20 - $__internal_2_$__cuda_sm10x_tcgen05_guardrail_trap_unallocated_columns_being_dealloced)
$__internal_2_$__cuda_sm10x_tcgen05_guardrail_trap_unallocated_columns_being_dealloced:
[----:B------:R-:W-:Y:S05]  /*c460*/  BPT.TRAP 0x1 ;  /* 0x000000040000795c */ /* 0x000fea0000300000 */
[----:B------:R-:W-:-:S04]  /*c470*/  IMAD.MOV.U32 R3, RZ, RZ, 0x0 ;  /* 0x00000000ff037424 */ /* 0x000fc800078e00ff */
[----:B------:R-:W-:Y:S05]  /*c480*/  RET.REL.NODEC R2 `(matmul_kernel) ;  /* 0xffffff3802dc7950 */ /* 0x000fea0003c3ffff */
.L_x_17:
[----:B------:R-:W-:-:S00]  /*c490*/  BRA `(.L_x_17) ;  /* 0xfffffffc00fc7947 */ /* 0x000fc0000383ffff */
[----:B------:R-:W-:-:S00]  /*c4a0*/  NOP ;  /* 0x0000000000007918 */ /* 0x000fc00000000000 */
        /* <DEDUP_REMOVED lines=13> */
.L_x_20:


//--------------------- .nv.shared.matmul_kernel  --------------------------
	.section	.nv.shared.matmul_kernel,"aw",@nobits
	.sectionflags	@""
	.align	16
	.zero		1024


//--------------------- .nv.shared.reserved.0     --------------------------
	.section	.nv.shared.reserved.0,"aw",@nobits
	.align	8
	.weak		__nv_reservedSMEM_offset_0_alias
	.size		__nv_reservedSMEM_offset_0_alias, 0, 64
	.other		__nv_reservedSMEM_offset_0_alias,@"STO_CUDA_RESERVED_SHARED STV_DEFAULT"
__nv_reservedSMEM_offset_0_alias:
	.zero		0
.nv.shared.reserved.0:
	.zero		64
	.weak		__nv_reservedSMEM_allocation_phase
	.type		__nv_reservedSMEM_allocation_phase,@object
	.size		__nv_reservedSMEM_allocation_phase,(.L_0 - __nv_reservedSMEM_allocation_phase)
__nv_reservedSMEM_allocation_phase:
	.zero		1
.L_0:
	.zero		7
	.weak		__nv_reservedSMEM_devtool_atexit_pc
	.type		__nv_reservedSMEM_devtool_atexit_pc,@object
	.size		__nv_reservedSMEM_devtool_atexit_pc,(__nv_reservedSMEM_allocation_mask - __nv_reservedSMEM_devtool_atexit_pc)
__nv_reservedSMEM_devtool_atexit_pc:
	.zero		8
	.weak		__nv_reservedSMEM_allocation_mask
	.type		__nv_reservedSMEM_allocation_mask,@object
	.size		__nv_reservedSMEM_allocation_mask,(.L_2 - __nv_reservedSMEM_allocation_mask)
__nv_reservedSMEM_allocation_mask:
	.zero		4
.L_2:


//--------------------- .nv.constant0.matmul_kernel --------------------------
	.section	.nv.constant0.matmul_kernel,"a",@progbits
	.sectionflags	@""
	.align	4
.nv.constant0.matmul_kernel:
	.zero		976


//--------------------- SYMBOLS --------------------------

	.type		.nv.reservedSmem.offset0,@object
	.size		.nv.reservedSmem.offset0,0x4
	.type		.nv.reservedSmem.cap,@object
	.size		.nv.reservedSmem.cap,0x4
